	.target	sm_90a

	.elftype	@"ET_EXEC"


//--------------------- .note.nv.tkinfo           --------------------------
	.section	.note.nv.tkinfo,"",@"SHT_NOTE"
	.sectionflags	@"SHF_NOTE_NV_TKINFO"
	.tkinfo
        /*0018*/ 	.word	0x00000002
        /*0030*/ 	.string	""
        /*0030*/ 	.string	"ptxas"
        /*0030*/ 	.string	"Cuda compilation tools, release 13.0, V13.0.88"
        /*0030*/ 	.string	"Build cuda_13.0.r13.0/compiler.36424714_0"
        /*0030*/ 	.string	"-arch sm_90a -m 64 "



//--------------------- .note.nv.cuinfo           --------------------------
	.section	.note.nv.cuinfo,"",@"SHT_NOTE"
	.sectionflags	@"SHF_NOTE_NV_CUINFO"
        /*0018*/ 	.short	0x0002
        /*001a*/ 	.short	0x005a
        /*001c*/ 	.short	0x0082
	.zero		2


//--------------------- .nv.info                  --------------------------
	.section	.nv.info,"",@"SHT_CUDA_INFO"
	.align	4


	//----- nvinfo : EIATTR_REGCOUNT
	.align		4
        /*0000*/ 	.byte	0x04, 0x2f
        /*0002*/ 	.short	(.L_12 - .L_11)
	.align		4
.L_11:
        /*0004*/ 	.word	index@(_ZN7cutlass13device_kernelINS_4gemm6kernel13GemmUniversalIN4cute5tupleIJiiiiEEENS1_10collective13CollectiveMmaINS1_37MainloopSm90TmaGmmaWarpSpecializedFP8ILi75ENS5_IJNS4_1CILi2EEENSA_ILi1EEESC_EEENS1_32KernelTmaWarpSpecializedPingpongEEENS5_IJNSA_ILi64EEENSA_ILi32EEESH_EEENS_12float_e4m3_tENS5_IJlSC_lEEESJ_SK_NS4_8TiledMMAINS4_8MMA_AtomIJNS4_4SM904GMMA30MMA_64x32x32_F32E4M3E4M3_SS_TNILNSO_7ScaleInE1ELSQ_1EEEEEENS4_6LayoutINS5_IJSC_SC_SC_EEENS5_IJNSA_ILi0EEESV_SV_EEEEENS5_IJNS4_10UnderscoreESY_SY_EEEEENS4_13SM90_TMA_LOADENS4_14ComposedLayoutINS4_7SwizzleILi1ELi4ELi3EEENS4_18smem_ptr_flag_bitsILi8EEENST_INS5_IJNSA_ILi8EEESH_EEENS5_IJSH_SC_EEEEEEEvNS4_8identityENS4_23SM90_TMA_LOAD_MULTICASTES1B_vS1C_EENS_8epilogue10collective6detail29Sm90TmaWarpSpecializedAdapterINS1G_15DefaultEpilogueISJ_SK_SK_NS1F_6thread17LinearCombinationISJ_Li1EffLNS1K_9ScaleType4KindE0ELNS_15FloatRoundStyleE2ESJ_EENS1_15EpilogueDefaultEEEEEvvEEEEvNT_6ParamsE)
        /*0008*/ 	.word	0x000000a8


	//----- nvinfo : EIATTR_FRAME_SIZE
	.align		4
.L_12:
        /*000c*/ 	.byte	0x04, 0x11
        /*000e*/ 	.short	(.L_14 - .L_13)
	.align		4
.L_13:
        /*0010*/ 	.word	index@(_ZN7cutlass13device_kernelINS_4gemm6kernel13GemmUniversalIN4cute5tupleIJiiiiEEENS1_10collective13CollectiveMmaINS1_37MainloopSm90TmaGmmaWarpSpecializedFP8ILi75ENS5_IJNS4_1CILi2EEENSA_ILi1EEESC_EEENS1_32KernelTmaWarpSpecializedPingpongEEENS5_IJNSA_ILi64EEENSA_ILi32EEESH_EEENS_12float_e4m3_tENS5_IJlSC_lEEESJ_SK_NS4_8TiledMMAINS4_8MMA_AtomIJNS4_4SM904GMMA30MMA_64x32x32_F32E4M3E4M3_SS_TNILNSO_7ScaleInE1ELSQ_1EEEEEENS4_6LayoutINS5_IJSC_SC_SC_EEENS5_IJNSA_ILi0EEESV_SV_EEEEENS5_IJNS4_10UnderscoreESY_SY_EEEEENS4_13SM90_TMA_LOADENS4_14ComposedLayoutINS4_7SwizzleILi1ELi4ELi3EEENS4_18smem_ptr_flag_bitsILi8EEENST_INS5_IJNSA_ILi8EEESH_EEENS5_IJSH_SC_EEEEEEEvNS4_8identityENS4_23SM90_TMA_LOAD_MULTICASTES1B_vS1C_EENS_8epilogue10collective6detail29Sm90TmaWarpSpecializedAdapterINS1G_15DefaultEpilogueISJ_SK_SK_NS1F_6thread17LinearCombinationISJ_Li1EffLNS1K_9ScaleType4KindE0ELNS_15FloatRoundStyleE2ESJ_EENS1_15EpilogueDefaultEEEEEvvEEEEvNT_6ParamsE)
        /*0014*/ 	.word	0x00000000


	//----- nvinfo : EIATTR_MIN_STACK_SIZE
	.align		4
.L_14:
        /*0018*/ 	.byte	0x04, 0x12
        /*001a*/ 	.short	(.L_16 - .L_15)
	.align		4
.L_15:
        /*001c*/ 	.word	index@(_ZN7cutlass13device_kernelINS_4gemm6kernel13GemmUniversalIN4cute5tupleIJiiiiEEENS1_10collective13CollectiveMmaINS1_37MainloopSm90TmaGmmaWarpSpecializedFP8ILi75ENS5_IJNS4_1CILi2EEENSA_ILi1EEESC_EEENS1_32KernelTmaWarpSpecializedPingpongEEENS5_IJNSA_ILi64EEENSA_ILi32EEESH_EEENS_12float_e4m3_tENS5_IJlSC_lEEESJ_SK_NS4_8TiledMMAINS4_8MMA_AtomIJNS4_4SM904GMMA30MMA_64x32x32_F32E4M3E4M3_SS_TNILNSO_7ScaleInE1ELSQ_1EEEEEENS4_6LayoutINS5_IJSC_SC_SC_EEENS5_IJNSA_ILi0EEESV_SV_EEEEENS5_IJNS4_10UnderscoreESY_SY_EEEEENS4_13SM90_TMA_LOADENS4_14ComposedLayoutINS4_7SwizzleILi1ELi4ELi3EEENS4_18smem_ptr_flag_bitsILi8EEENST_INS5_IJNSA_ILi8EEESH_EEENS5_IJSH_SC_EEEEEEEvNS4_8identityENS4_23SM90_TMA_LOAD_MULTICASTES1B_vS1C_EENS_8epilogue10collective6detail29Sm90TmaWarpSpecializedAdapterINS1G_15DefaultEpilogueISJ_SK_SK_NS1F_6thread17LinearCombinationISJ_Li1EffLNS1K_9ScaleType4KindE0ELNS_15FloatRoundStyleE2ESJ_EENS1_15EpilogueDefaultEEEEEvvEEEEvNT_6ParamsE)
        /*0020*/ 	.word	0x00000000
.L_16:


//--------------------- .nv.compat                --------------------------
	.section	.nv.compat,"",@"SHT_CUDA_COMPAT_INFO"
	.align	4
        /*0000*/ 	.byte	0x02, 0x09, 0x01, 0x00, 0x02, 0x02, 0x04, 0x00, 0x02, 0x05, 0x05, 0x00, 0x03, 0x07, 0x01, 0x01
        /*0010*/ 	.byte	0x02, 0x03, 0x01, 0x00, 0x02, 0x06, 0x01, 0x00, 0x04, 0x0b, 0x08, 0x00, 0x00, 0x00, 0x00, 0x00
        /*0020*/ 	.byte	0x00, 0x00, 0x00, 0x00


//--------------------- .nv.info._ZN7cutlass13device_kernelINS_4gemm6kernel13GemmUniversalIN4cute5tupleIJiiiiEEENS1_10collective13CollectiveMmaINS1_37MainloopSm90TmaGmmaWarpSpecializedFP8ILi75ENS5_IJNS4_1CILi2EEENSA_ILi1EEESC_EEENS1_32KernelTmaWarpSpecializedPingpongEEENS5_IJNSA_ILi64EEENSA_ILi32EEESH_EEENS_12float_e4m3_tENS5_IJlSC_lEEESJ_SK_NS4_8TiledMMAINS4_8MMA_AtomIJNS4_4SM904GMMA30MMA_64x32x32_F32E4M3E4M3_SS_TNILNSO_7ScaleInE1ELSQ_1EEEEEENS4_6LayoutINS5_IJSC_SC_SC_EEENS5_IJNSA_ILi0EEESV_SV_EEEEENS5_IJNS4_10UnderscoreESY_SY_EEEEENS4_13SM90_TMA_LOADENS4_14ComposedLayoutINS4_7SwizzleILi1ELi4ELi3EEENS4_18smem_ptr_flag_bitsILi8EEENST_INS5_IJNSA_ILi8EEESH_EEENS5_IJSH_SC_EEEEEEEvNS4_8identityENS4_23SM90_TMA_LOAD_MULTICASTES1B_vS1C_EENS_8epilogue10collective6detail29Sm90TmaWarpSpecializedAdapterINS1G_15DefaultEpilogueISJ_SK_SK_NS1F_6thread17LinearCombinationISJ_Li1EffLNS1K_9ScaleType4KindE0ELNS_15FloatRoundStyleE2ESJ_EENS1_15EpilogueDefaultEEEEEvvEEEEvNT_6ParamsE --------------------------
	.section	.nv.info._ZN7cutlass13device_kernelINS_4gemm6kernel13GemmUniversalIN4cute5tupleIJiiiiEEENS1_10collective13CollectiveMmaINS1_37MainloopSm90TmaGmmaWarpSpecializedFP8ILi75ENS5_IJNS4_1CILi2EEENSA_ILi1EEESC_EEENS1_32KernelTmaWarpSpecializedPingpongEEENS5_IJNSA_ILi64EEENSA_ILi32EEESH_EEENS_12float_e4m3_tENS5_IJlSC_lEEESJ_SK_NS4_8TiledMMAINS4_8MMA_AtomIJNS4_4SM904GMMA30MMA_64x32x32_F32E4M3E4M3_SS_TNILNSO_7ScaleInE1ELSQ_1EEEEEENS4_6LayoutINS5_IJSC_SC_SC_EEENS5_IJNSA_ILi0EEESV_SV_EEEEENS5_IJNS4_10UnderscoreESY_SY_EEEEENS4_13SM90_TMA_LOADENS4_14ComposedLayoutINS4_7SwizzleILi1ELi4ELi3EEENS4_18smem_ptr_flag_bitsILi8EEENST_INS5_IJNSA_ILi8EEESH_EEENS5_IJSH_SC_EEEEEEEvNS4_8identityENS4_23SM90_TMA_LOAD_MULTICASTES1B_vS1C_EENS_8epilogue10collective6detail29Sm90TmaWarpSpecializedAdapterINS1G_15DefaultEpilogueISJ_SK_SK_NS1F_6thread17LinearCombinationISJ_Li1EffLNS1K_9ScaleType4KindE0ELNS_15FloatRoundStyleE2ESJ_EENS1_15EpilogueDefaultEEEEEvvEEEEvNT_6ParamsE,"",@"SHT_CUDA_INFO"
	.sectionflags	@""
	.align	4


	//----- nvinfo : EIATTR_CUDA_API_VERSION
	.align		4
        /*0000*/ 	.byte	0x04, 0x37
        /*0002*/ 	.short	(.L_18 - .L_17)
.L_17:
        /*0004*/ 	.word	0x00000082


	//----- nvinfo : EIATTR_KPARAM_INFO
	.align		4
.L_18:
        /*0008*/ 	.byte	0x04, 0x17
        /*000a*/ 	.short	(.L_20 - .L_19)
.L_19:
        /*000c*/ 	.word	0x00000000
        /*0010*/ 	.short	0x0000
        /*0012*/ 	.short	0x0070
        /*0014*/ 	.byte	0x00, 0xf0, 0x01, 0x10


	//----- nvinfo : EIATTR_SPARSE_MMA_MASK
	.align		4
.L_20:
        /*0018*/ 	.byte	0x03, 0x50
        /*001a*/ 	.short	0x0000


	//----- nvinfo : EIATTR_MAXREG_COUNT
	.align		4
        /*001c*/ 	.byte	0x03, 0x1b
        /*001e*/ 	.short	0x00a8


	//----- nvinfo : EIATTR_NUM_BARRIERS
	.align		4
        /*0020*/ 	.byte	0x02, 0x4c
        /*0022*/ 	.byte	0x01
	.zero		1


	//----- nvinfo : EIATTR_MERCURY_ISA_VERSION
	.align		4
        /*0024*/ 	.byte	0x03, 0x5f
        /*0026*/ 	.short	0x0101


	//----- nvinfo : EIATTR_INT_WARP_WIDE_INSTR_OFFSETS
	.align		4
        /*0028*/ 	.byte	0x04, 0x31
        /*002a*/ 	.short	(.L_22 - .L_21)


	//   ....[0]....
.L_21:
        /*002c*/ 	.word	0x00000de0


	//   ....[1]....
        /*0030*/ 	.word	0x00000e00


	//   ....[2]....
        /*0034*/ 	.word	0x00000e20


	//   ....[3]....
        /*0038*/ 	.word	0x00000eb0


	//   ....[4]....
        /*003c*/ 	.word	0x00000f00


	//   ....[5]....
        /*0040*/ 	.word	0x00000f20


	//   ....[6]....
        /*0044*/ 	.word	0x00001070


	//   ....[7]....
        /*0048*/ 	.word	0x000010b0


	//   ....[8]....
        /*004c*/ 	.word	0x00002b80


	//----- nvinfo : EIATTR_COOP_GROUP_MASK_REGIDS
	.align		4
.L_22:
        /*0050*/ 	.byte	0x04, 0x29
        /*0052*/ 	.short	(.L_24 - .L_23)


	//   ....[0]....
.L_23:
        /*0054*/ 	.word	0xffffffff


	//   ....[1]....
        /*0058*/ 	.word	0xffffffff


	//   ....[2]....
        /*005c*/ 	.word	0xffffffff


	//   ....[3]....
        /*0060*/ 	.word	0xffffffff


	//   ....[4]....
        /*0064*/ 	.word	0xffffffff


	//   ....[5]....
        /*0068*/ 	.word	0xffffffff


	//   ....[6]....
        /*006c*/ 	.word	0xffffffff


	//----- nvinfo : EIATTR_COOP_GROUP_INSTR_OFFSETS
	.align		4
.L_24:
        /*0070*/ 	.byte	0x04, 0x28
        /*0072*/ 	.short	(.L_26 - .L_25)


	//   ....[0]....
.L_25:
        /*0074*/ 	.word	0x00000060


	//   ....[1]....
        /*0078*/ 	.word	0x00000070


	//   ....[2]....
        /*007c*/ 	.word	0x00000130


	//   ....[3]....
        /*0080*/ 	.word	0x00000bd0


	//   ....[4]....
        /*0084*/ 	.word	0x00000c10


	//   ....[5]....
        /*0088*/ 	.word	0x00000c90


	//   ....[6]....
        /*008c*/ 	.word	0x00001260


	//----- nvinfo : EIATTR_REG_RECONFIG
	.align		4
.L_26:
        /*0090*/ 	.byte	0x01, 0x54
	.zero		2


	//----- nvinfo : EIATTR_MBARRIER_INSTR_OFFSETS
	.align		4
        /*0094*/ 	.byte	0x04, 0x39
        /*0096*/ 	.short	(.L_28 - .L_27)


	//   ....[0]....
.L_27:
        /*0098*/ 	.word	0x00000250
        /*009c*/ 	.word	0x000000ff
        /*00a0*/ 	.word	0x00000000
        /*00a4*/ 	.short	0x0100
        /*00a6*/ 	.byte	0x08
	.zero		1


	//   ....[1]....
        /*00a8*/ 	.word	0x00000260
        /*00ac*/ 	.word	0x000000ff
        /*00b0*/ 	.word	0x00000258
        /*00b4*/ 	.short	0x0100
        /*00b6*/ 	.byte	0x08
	.zero		1


	//   ....[2]....
        /*00b8*/ 	.word	0x00000270
        /*00bc*/ 	.word	0x000000ff
        /*00c0*/ 	.word	0x00000008
        /*00c4*/ 	.short	0x0100
        /*00c6*/ 	.byte	0x08
	.zero		1


	//   ....[3]....
        /*00c8*/ 	.word	0x00000280
        /*00cc*/ 	.word	0x000000ff
        /*00d0*/ 	.word	0x00000260
        /*00d4*/ 	.short	0x0100
        /*00d6*/ 	.byte	0x08
	.zero		1


	//   ....[4]....
        /*00d8*/ 	.word	0x00000290
        /*00dc*/ 	.word	0x000000ff
        /*00e0*/ 	.word	0x00000010
        /*00e4*/ 	.short	0x0100
        /*00e6*/ 	.byte	0x08
	.zero		1


	//   ....[5]....
        /*00e8*/ 	.word	0x000002a0
        /*00ec*/ 	.word	0x000000ff
        /*00f0*/ 	.word	0x00000268
        /*00f4*/ 	.short	0x0100
        /*00f6*/ 	.byte	0x08
	.zero		1


	//   ....[6]....
        /*00f8*/ 	.word	0x000002b0
        /*00fc*/ 	.word	0x000000ff
        /*0100*/ 	.word	0x00000018
        /*0104*/ 	.short	0x0100
        /*0106*/ 	.byte	0x08
	.zero		1


	//   ....[7]....
        /*0108*/ 	.word	0x000002c0
        /*010c*/ 	.word	0x000000ff
        /*0110*/ 	.word	0x00000270
        /*0114*/ 	.short	0x0100
        /*0116*/ 	.byte	0x08
	.zero		1


	//   ....[8]....
        /*0118*/ 	.word	0x000002d0
        /*011c*/ 	.word	0x000000ff
        /*0120*/ 	.word	0x00000020
        /*0124*/ 	.short	0x0100
        /*0126*/ 	.byte	0x08
	.zero		1


	//   ....[9]....
        /*0128*/ 	.word	0x000002e0
        /*012c*/ 	.word	0x000000ff
        /*0130*/ 	.word	0x00000278
        /*0134*/ 	.short	0x0100
        /*0136*/ 	.byte	0x08
	.zero		1


	//   ....[10]....
        /*0138*/ 	.word	0x000002f0
        /*013c*/ 	.word	0x000000ff
        /*0140*/ 	.word	0x00000028
        /*0144*/ 	.short	0x0100
        /*0146*/ 	.byte	0x08
	.zero		1


	//   ....[11]....
        /*0148*/ 	.word	0x00000300
        /*014c*/ 	.word	0x000000ff
        /*0150*/ 	.word	0x00000280
        /*0154*/ 	.short	0x0100
        /*0156*/ 	.byte	0x08
	.zero		1


	//   ....[12]....
        /*0158*/ 	.word	0x00000310
        /*015c*/ 	.word	0x000000ff
        /*0160*/ 	.word	0x00000030
        /*0164*/ 	.short	0x0100
        /*0166*/ 	.byte	0x08
	.zero		1


	//   ....[13]....
        /*0168*/ 	.word	0x00000320
        /*016c*/ 	.word	0x000000ff
        /*0170*/ 	.word	0x00000288
        /*0174*/ 	.short	0x0100
        /*0176*/ 	.byte	0x08
	.zero		1


	//   ....[14]....
        /*0178*/ 	.word	0x00000330
        /*017c*/ 	.word	0x000000ff
        /*0180*/ 	.word	0x00000038
        /*0184*/ 	.short	0x0100
        /*0186*/ 	.byte	0x08
	.zero		1


	//   ....[15]....
        /*0188*/ 	.word	0x00000340
        /*018c*/ 	.word	0x000000ff
        /*0190*/ 	.word	0x00000290
        /*0194*/ 	.short	0x0100
        /*0196*/ 	.byte	0x08
	.zero		1


	//   ....[16]....
        /*0198*/ 	.word	0x00000350
        /*019c*/ 	.word	0x000000ff
        /*01a0*/ 	.word	0x00000040
        /*01a4*/ 	.short	0x0100
        /*01a6*/ 	.byte	0x08
	.zero		1


	//   ....[17]....
        /*01a8*/ 	.word	0x00000360
        /*01ac*/ 	.word	0x000000ff
        /*01b0*/ 	.word	0x00000298
        /*01b4*/ 	.short	0x0100
        /*01b6*/ 	.byte	0x08
	.zero		1


	//   ....[18]....
        /*01b8*/ 	.word	0x00000370
        /*01bc*/ 	.word	0x000000ff
        /*01c0*/ 	.word	0x00000048
        /*01c4*/ 	.short	0x0100
        /*01c6*/ 	.byte	0x08
	.zero		1


	//   ....[19]....
        /*01c8*/ 	.word	0x00000380
        /*01cc*/ 	.word	0x000000ff
        /*01d0*/ 	.word	0x000002a0
        /*01d4*/ 	.short	0x0100
        /*01d6*/ 	.byte	0x08
	.zero		1


	//   ....[20]....
        /*01d8*/ 	.word	0x00000390
        /*01dc*/ 	.word	0x000000ff
        /*01e0*/ 	.word	0x00000050
        /*01e4*/ 	.short	0x0100
        /*01e6*/ 	.byte	0x08
	.zero		1


	//   ....[21]....
        /*01e8*/ 	.word	0x000003a0
        /*01ec*/ 	.word	0x000000ff
        /*01f0*/ 	.word	0x000002a8
        /*01f4*/ 	.short	0x0100
        /*01f6*/ 	.byte	0x08
	.zero		1


	//   ....[22]....
        /*01f8*/ 	.word	0x000003b0
        /*01fc*/ 	.word	0x000000ff
        /*0200*/ 	.word	0x00000058
        /*0204*/ 	.short	0x0100
        /*0206*/ 	.byte	0x08
	.zero		1


	//   ....[23]....
        /*0208*/ 	.word	0x000003c0
        /*020c*/ 	.word	0x000000ff
        /*0210*/ 	.word	0x000002b0
        /*0214*/ 	.short	0x0100
        /*0216*/ 	.byte	0x08
	.zero		1


	//   ....[24]....
        /*0218*/ 	.word	0x000003d0
        /*021c*/ 	.word	0x000000ff
        /*0220*/ 	.word	0x00000060
        /*0224*/ 	.short	0x0100
        /*0226*/ 	.byte	0x08
	.zero		1


	//   ....[25]....
        /*0228*/ 	.word	0x000003e0
        /*022c*/ 	.word	0x000000ff
        /*0230*/ 	.word	0x000002b8
        /*0234*/ 	.short	0x0100
        /*0236*/ 	.byte	0x08
	.zero		1


	//   ....[26]....
        /*0238*/ 	.word	0x000003f0
        /*023c*/ 	.word	0x000000ff
        /*0240*/ 	.word	0x00000068
        /*0244*/ 	.short	0x0100
        /*0246*/ 	.byte	0x08
	.zero		1


	//   ....[27]....
        /*0248*/ 	.word	0x00000400
        /*024c*/ 	.word	0x000000ff
        /*0250*/ 	.word	0x000002c0
        /*0254*/ 	.short	0x0100
        /*0256*/ 	.byte	0x08
	.zero		1


	//   ....[28]....
        /*0258*/ 	.word	0x00000410
        /*025c*/ 	.word	0x000000ff
        /*0260*/ 	.word	0x00000070
        /*0264*/ 	.short	0x0100
        /*0266*/ 	.byte	0x08
	.zero		1


	//   ....[29]....
        /*0268*/ 	.word	0x00000420
        /*026c*/ 	.word	0x000000ff
        /*0270*/ 	.word	0x000002c8
        /*0274*/ 	.short	0x0100
        /*0276*/ 	.byte	0x08
	.zero		1


	//   ....[30]....
        /*0278*/ 	.word	0x00000430
        /*027c*/ 	.word	0x000000ff
        /*0280*/ 	.word	0x00000078
        /*0284*/ 	.short	0x0100
        /*0286*/ 	.byte	0x08
	.zero		1


	//   ....[31]....
        /*0288*/ 	.word	0x00000440
        /*028c*/ 	.word	0x000000ff
        /*0290*/ 	.word	0x000002d0
        /*0294*/ 	.short	0x0100
        /*0296*/ 	.byte	0x08
	.zero		1


	//   ....[32]....
        /*0298*/ 	.word	0x00000450
        /*029c*/ 	.word	0x000000ff
        /*02a0*/ 	.word	0x00000080
        /*02a4*/ 	.short	0x0100
        /*02a6*/ 	.byte	0x08
	.zero		1


	//   ....[33]....
        /*02a8*/ 	.word	0x00000460
        /*02ac*/ 	.word	0x000000ff
        /*02b0*/ 	.word	0x000002d8
        /*02b4*/ 	.short	0x0100
        /*02b6*/ 	.byte	0x08
	.zero		1


	//   ....[34]....
        /*02b8*/ 	.word	0x00000470
        /*02bc*/ 	.word	0x000000ff
        /*02c0*/ 	.word	0x00000088
        /*02c4*/ 	.short	0x0100
        /*02c6*/ 	.byte	0x08
	.zero		1


	//   ....[35]....
        /*02c8*/ 	.word	0x00000480
        /*02cc*/ 	.word	0x000000ff
        /*02d0*/ 	.word	0x000002e0
        /*02d4*/ 	.short	0x0100
        /*02d6*/ 	.byte	0x08
	.zero		1


	//   ....[36]....
        /*02d8*/ 	.word	0x00000490
        /*02dc*/ 	.word	0x000000ff
        /*02e0*/ 	.word	0x00000090
        /*02e4*/ 	.short	0x0100
        /*02e6*/ 	.byte	0x08
	.zero		1


	//   ....[37]....
        /*02e8*/ 	.word	0x000004a0
        /*02ec*/ 	.word	0x000000ff
        /*02f0*/ 	.word	0x000002e8
        /*02f4*/ 	.short	0x0100
        /*02f6*/ 	.byte	0x08
	.zero		1


	//   ....[38]....
        /*02f8*/ 	.word	0x000004b0
        /*02fc*/ 	.word	0x000000ff
        /*0300*/ 	.word	0x00000098
        /*0304*/ 	.short	0x0100
        /*0306*/ 	.byte	0x08
	.zero		1


	//   ....[39]....
        /*0308*/ 	.word	0x000004c0
        /*030c*/ 	.word	0x000000ff
        /*0310*/ 	.word	0x000002f0
        /*0314*/ 	.short	0x0100
        /*0316*/ 	.byte	0x08
	.zero		1


	//   ....[40]....
        /*0318*/ 	.word	0x000004d0
        /*031c*/ 	.word	0x000000ff
        /*0320*/ 	.word	0x000000a0
        /*0324*/ 	.short	0x0100
        /*0326*/ 	.byte	0x08
	.zero		1


	//   ....[41]....
        /*0328*/ 	.word	0x000004e0
        /*032c*/ 	.word	0x000000ff
        /*0330*/ 	.word	0x000002f8
        /*0334*/ 	.short	0x0100
        /*0336*/ 	.byte	0x08
	.zero		1


	//   ....[42]....
        /*0338*/ 	.word	0x000004f0
        /*033c*/ 	.word	0x000000ff
        /*0340*/ 	.word	0x000000a8
        /*0344*/ 	.short	0x0100
        /*0346*/ 	.byte	0x08
	.zero		1


	//   ....[43]....
        /*0348*/ 	.word	0x00000500
        /*034c*/ 	.word	0x000000ff
        /*0350*/ 	.word	0x00000300
        /*0354*/ 	.short	0x0100
        /*0356*/ 	.byte	0x08
	.zero		1


	//   ....[44]....
        /*0358*/ 	.word	0x00000510
        /*035c*/ 	.word	0x000000ff
        /*0360*/ 	.word	0x000000b0
        /*0364*/ 	.short	0x0100
        /*0366*/ 	.byte	0x08
	.zero		1


	//   ....[45]....
        /*0368*/ 	.word	0x00000520
        /*036c*/ 	.word	0x000000ff
        /*0370*/ 	.word	0x00000308
        /*0374*/ 	.short	0x0100
        /*0376*/ 	.byte	0x08
	.zero		1


	//   ....[46]....
        /*0378*/ 	.word	0x00000530
        /*037c*/ 	.word	0x000000ff
        /*0380*/ 	.word	0x000000b8
        /*0384*/ 	.short	0x0100
        /*0386*/ 	.byte	0x08
	.zero		1


	//   ....[47]....
        /*0388*/ 	.word	0x00000540
        /*038c*/ 	.word	0x000000ff
        /*0390*/ 	.word	0x00000310
        /*0394*/ 	.short	0x0100
        /*0396*/ 	.byte	0x08
	.zero		1


	//   ....[48]....
        /*0398*/ 	.word	0x00000550
        /*039c*/ 	.word	0x000000ff
        /*03a0*/ 	.word	0x000000c0
        /*03a4*/ 	.short	0x0100
        /*03a6*/ 	.byte	0x08
	.zero		1


	//   ....[49]....
        /*03a8*/ 	.word	0x00000560
        /*03ac*/ 	.word	0x000000ff
        /*03b0*/ 	.word	0x00000318
        /*03b4*/ 	.short	0x0100
        /*03b6*/ 	.byte	0x08
	.zero		1


	//   ....[50]....
        /*03b8*/ 	.word	0x00000570
        /*03bc*/ 	.word	0x000000ff
        /*03c0*/ 	.word	0x000000c8
        /*03c4*/ 	.short	0x0100
        /*03c6*/ 	.byte	0x08
	.zero		1


	//   ....[51]....
        /*03c8*/ 	.word	0x00000580
        /*03cc*/ 	.word	0x000000ff
        /*03d0*/ 	.word	0x00000320
        /*03d4*/ 	.short	0x0100
        /*03d6*/ 	.byte	0x08
	.zero		1


	//   ....[52]....
        /*03d8*/ 	.word	0x00000590
        /*03dc*/ 	.word	0x000000ff
        /*03e0*/ 	.word	0x000000d0
        /*03e4*/ 	.short	0x0100
        /*03e6*/ 	.byte	0x08
	.zero		1


	//   ....[53]....
        /*03e8*/ 	.word	0x000005a0
        /*03ec*/ 	.word	0x000000ff
        /*03f0*/ 	.word	0x00000328
        /*03f4*/ 	.short	0x0100
        /*03f6*/ 	.byte	0x08
	.zero		1


	//   ....[54]....
        /*03f8*/ 	.word	0x000005b0
        /*03fc*/ 	.word	0x000000ff
        /*0400*/ 	.word	0x000000d8
        /*0404*/ 	.short	0x0100
        /*0406*/ 	.byte	0x08
	.zero		1


	//   ....[55]....
        /*0408*/ 	.word	0x000005c0
        /*040c*/ 	.word	0x000000ff
        /*0410*/ 	.word	0x00000330
        /*0414*/ 	.short	0x0100
        /*0416*/ 	.byte	0x08
	.zero		1


	//   ....[56]....
        /*0418*/ 	.word	0x000005d0
        /*041c*/ 	.word	0x000000ff
        /*0420*/ 	.word	0x000000e0
        /*0424*/ 	.short	0x0100
        /*0426*/ 	.byte	0x08
	.zero		1


	//   ....[57]....
        /*0428*/ 	.word	0x000005e0
        /*042c*/ 	.word	0x000000ff
        /*0430*/ 	.word	0x00000338
        /*0434*/ 	.short	0x0100
        /*0436*/ 	.byte	0x08
	.zero		1


	//   ....[58]....
        /*0438*/ 	.word	0x000005f0
        /*043c*/ 	.word	0x000000ff
        /*0440*/ 	.word	0x000000e8
        /*0444*/ 	.short	0x0100
        /*0446*/ 	.byte	0x08
	.zero		1


	//   ....[59]....
        /*0448*/ 	.word	0x00000600
        /*044c*/ 	.word	0x000000ff
        /*0450*/ 	.word	0x00000340
        /*0454*/ 	.short	0x0100
        /*0456*/ 	.byte	0x08
	.zero		1


	//   ....[60]....
        /*0458*/ 	.word	0x00000610
        /*045c*/ 	.word	0x000000ff
        /*0460*/ 	.word	0x000000f0
        /*0464*/ 	.short	0x0100
        /*0466*/ 	.byte	0x08
	.zero		1


	//   ....[61]....
        /*0468*/ 	.word	0x00000620
        /*046c*/ 	.word	0x000000ff
        /*0470*/ 	.word	0x00000348
        /*0474*/ 	.short	0x0100
        /*0476*/ 	.byte	0x08
	.zero		1


	//   ....[62]....
        /*0478*/ 	.word	0x00000630
        /*047c*/ 	.word	0x000000ff
        /*0480*/ 	.word	0x000000f8
        /*0484*/ 	.short	0x0100
        /*0486*/ 	.byte	0x08
	.zero		1


	//   ....[63]....
        /*0488*/ 	.word	0x00000640
        /*048c*/ 	.word	0x000000ff
        /*0490*/ 	.word	0x00000350
        /*0494*/ 	.short	0x0100
        /*0496*/ 	.byte	0x08
	.zero		1


	//   ....[64]....
        /*0498*/ 	.word	0x00000650
        /*049c*/ 	.word	0x000000ff
        /*04a0*/ 	.word	0x00000100
        /*04a4*/ 	.short	0x0100
        /*04a6*/ 	.byte	0x08
	.zero		1


	//   ....[65]....
        /*04a8*/ 	.word	0x00000660
        /*04ac*/ 	.word	0x000000ff
        /*04b0*/ 	.word	0x00000358
        /*04b4*/ 	.short	0x0100
        /*04b6*/ 	.byte	0x08
	.zero		1


	//   ....[66]....
        /*04b8*/ 	.word	0x00000670
        /*04bc*/ 	.word	0x000000ff
        /*04c0*/ 	.word	0x00000108
        /*04c4*/ 	.short	0x0100
        /*04c6*/ 	.byte	0x08
	.zero		1


	//   ....[67]....
        /*04c8*/ 	.word	0x00000680
        /*04cc*/ 	.word	0x000000ff
        /*04d0*/ 	.word	0x00000360
        /*04d4*/ 	.short	0x0100
        /*04d6*/ 	.byte	0x08
	.zero		1


	//   ....[68]....
        /*04d8*/ 	.word	0x00000690
        /*04dc*/ 	.word	0x000000ff
        /*04e0*/ 	.word	0x00000110
        /*04e4*/ 	.short	0x0100
        /*04e6*/ 	.byte	0x08
	.zero		1


	//   ....[69]....
        /*04e8*/ 	.word	0x000006a0
        /*04ec*/ 	.word	0x000000ff
        /*04f0*/ 	.word	0x00000368
        /*04f4*/ 	.short	0x0100
        /*04f6*/ 	.byte	0x08
	.zero		1


	//   ....[70]....
        /*04f8*/ 	.word	0x000006b0
        /*04fc*/ 	.word	0x000000ff
        /*0500*/ 	.word	0x00000118
        /*0504*/ 	.short	0x0100
        /*0506*/ 	.byte	0x08
	.zero		1


	//   ....[71]....
        /*0508*/ 	.word	0x000006c0
        /*050c*/ 	.word	0x000000ff
        /*0510*/ 	.word	0x00000370
        /*0514*/ 	.short	0x0100
        /*0516*/ 	.byte	0x08
	.zero		1


	//   ....[72]....
        /*0518*/ 	.word	0x000006d0
        /*051c*/ 	.word	0x000000ff
        /*0520*/ 	.word	0x00000120
        /*0524*/ 	.short	0x0100
        /*0526*/ 	.byte	0x08
	.zero		1


	//   ....[73]....
        /*0528*/ 	.word	0x000006e0
        /*052c*/ 	.word	0x000000ff
        /*0530*/ 	.word	0x00000378
        /*0534*/ 	.short	0x0100
        /*0536*/ 	.byte	0x08
	.zero		1


	//   ....[74]....
        /*0538*/ 	.word	0x000006f0
        /*053c*/ 	.word	0x000000ff
        /*0540*/ 	.word	0x00000128
        /*0544*/ 	.short	0x0100
        /*0546*/ 	.byte	0x08
	.zero		1


	//   ....[75]....
        /*0548*/ 	.word	0x00000700
        /*054c*/ 	.word	0x000000ff
        /*0550*/ 	.word	0x00000380
        /*0554*/ 	.short	0x0100
        /*0556*/ 	.byte	0x08
	.zero		1


	//   ....[76]....
        /*0558*/ 	.word	0x00000710
        /*055c*/ 	.word	0x000000ff
        /*0560*/ 	.word	0x00000130
        /*0564*/ 	.short	0x0100
        /*0566*/ 	.byte	0x08
	.zero		1


	//   ....[77]....
        /*0568*/ 	.word	0x00000720
        /*056c*/ 	.word	0x000000ff
        /*0570*/ 	.word	0x00000388
        /*0574*/ 	.short	0x0100
        /*0576*/ 	.byte	0x08
	.zero		1


	//   ....[78]....
        /*0578*/ 	.word	0x00000730
        /*057c*/ 	.word	0x000000ff
        /*0580*/ 	.word	0x00000138
        /*0584*/ 	.short	0x0100
        /*0586*/ 	.byte	0x08
	.zero		1


	//   ....[79]....
        /*0588*/ 	.word	0x00000740
        /*058c*/ 	.word	0x000000ff
        /*0590*/ 	.word	0x00000390
        /*0594*/ 	.short	0x0100
        /*0596*/ 	.byte	0x08
	.zero		1


	//   ....[80]....
        /*0598*/ 	.word	0x00000750
        /*059c*/ 	.word	0x000000ff
        /*05a0*/ 	.word	0x00000140
        /*05a4*/ 	.short	0x0100
        /*05a6*/ 	.byte	0x08
	.zero		1


	//   ....[81]....
        /*05a8*/ 	.word	0x00000760
        /*05ac*/ 	.word	0x000000ff
        /*05b0*/ 	.word	0x00000398
        /*05b4*/ 	.short	0x0100
        /*05b6*/ 	.byte	0x08
	.zero		1


	//   ....[82]....
        /*05b8*/ 	.word	0x00000770
        /*05bc*/ 	.word	0x000000ff
        /*05c0*/ 	.word	0x00000148
        /*05c4*/ 	.short	0x0100
        /*05c6*/ 	.byte	0x08
	.zero		1


	//   ....[83]....
        /*05c8*/ 	.word	0x00000780
        /*05cc*/ 	.word	0x000000ff
        /*05d0*/ 	.word	0x000003a0
        /*05d4*/ 	.short	0x0100
        /*05d6*/ 	.byte	0x08
	.zero		1


	//   ....[84]....
        /*05d8*/ 	.word	0x00000790
        /*05dc*/ 	.word	0x000000ff
        /*05e0*/ 	.word	0x00000150
        /*05e4*/ 	.short	0x0100
        /*05e6*/ 	.byte	0x08
	.zero		1


	//   ....[85]....
        /*05e8*/ 	.word	0x000007a0
        /*05ec*/ 	.word	0x000000ff
        /*05f0*/ 	.word	0x000003a8
        /*05f4*/ 	.short	0x0100
        /*05f6*/ 	.byte	0x08
	.zero		1


	//   ....[86]....
        /*05f8*/ 	.word	0x000007b0
        /*05fc*/ 	.word	0x000000ff
        /*0600*/ 	.word	0x00000158
        /*0604*/ 	.short	0x0100
        /*0606*/ 	.byte	0x08
	.zero		1


	//   ....[87]....
        /*0608*/ 	.word	0x000007c0
        /*060c*/ 	.word	0x000000ff
        /*0610*/ 	.word	0x000003b0
        /*0614*/ 	.short	0x0100
        /*0616*/ 	.byte	0x08
	.zero		1


	//   ....[88]....
        /*0618*/ 	.word	0x000007d0
        /*061c*/ 	.word	0x000000ff
        /*0620*/ 	.word	0x00000160
        /*0624*/ 	.short	0x0100
        /*0626*/ 	.byte	0x08
	.zero		1


	//   ....[89]....
        /*0628*/ 	.word	0x000007e0
        /*062c*/ 	.word	0x000000ff
        /*0630*/ 	.word	0x000003b8
        /*0634*/ 	.short	0x0100
        /*0636*/ 	.byte	0x08
	.zero		1


	//   ....[90]....
        /*0638*/ 	.word	0x000007f0
        /*063c*/ 	.word	0x000000ff
        /*0640*/ 	.word	0x00000168
        /*0644*/ 	.short	0x0100
        /*0646*/ 	.byte	0x08
	.zero		1


	//   ....[91]....
        /*0648*/ 	.word	0x00000800
        /*064c*/ 	.word	0x000000ff
        /*0650*/ 	.word	0x000003c0
        /*0654*/ 	.short	0x0100
        /*0656*/ 	.byte	0x08
	.zero		1


	//   ....[92]....
        /*0658*/ 	.word	0x00000810
        /*065c*/ 	.word	0x000000ff
        /*0660*/ 	.word	0x00000170
        /*0664*/ 	.short	0x0100
        /*0666*/ 	.byte	0x08
	.zero		1


	//   ....[93]....
        /*0668*/ 	.word	0x00000820
        /*066c*/ 	.word	0x000000ff
        /*0670*/ 	.word	0x000003c8
        /*0674*/ 	.short	0x0100
        /*0676*/ 	.byte	0x08
	.zero		1


	//   ....[94]....
        /*0678*/ 	.word	0x00000830
        /*067c*/ 	.word	0x000000ff
        /*0680*/ 	.word	0x00000178
        /*0684*/ 	.short	0x0100
        /*0686*/ 	.byte	0x08
	.zero		1


	//   ....[95]....
        /*0688*/ 	.word	0x00000840
        /*068c*/ 	.word	0x000000ff
        /*0690*/ 	.word	0x000003d0
        /*0694*/ 	.short	0x0100
        /*0696*/ 	.byte	0x08
	.zero		1


	//   ....[96]....
        /*0698*/ 	.word	0x00000850
        /*069c*/ 	.word	0x000000ff
        /*06a0*/ 	.word	0x00000180
        /*06a4*/ 	.short	0x0100
        /*06a6*/ 	.byte	0x08
	.zero		1


	//   ....[97]....
        /*06a8*/ 	.word	0x00000860
        /*06ac*/ 	.word	0x000000ff
        /*06b0*/ 	.word	0x000003d8
        /*06b4*/ 	.short	0x0100
        /*06b6*/ 	.byte	0x08
	.zero		1


	//   ....[98]....
        /*06b8*/ 	.word	0x00000870
        /*06bc*/ 	.word	0x000000ff
        /*06c0*/ 	.word	0x00000188
        /*06c4*/ 	.short	0x0100
        /*06c6*/ 	.byte	0x08
	.zero		1


	//   ....[99]....
        /*06c8*/ 	.word	0x00000880
        /*06cc*/ 	.word	0x000000ff
        /*06d0*/ 	.word	0x000003e0
        /*06d4*/ 	.short	0x0100
        /*06d6*/ 	.byte	0x08
	.zero		1


	//   ....[100]....
        /*06d8*/ 	.word	0x00000890
        /*06dc*/ 	.word	0x000000ff
        /*06e0*/ 	.word	0x00000190
        /*06e4*/ 	.short	0x0100
        /*06e6*/ 	.byte	0x08
	.zero		1


	//   ....[101]....
        /*06e8*/ 	.word	0x000008a0
        /*06ec*/ 	.word	0x000000ff
        /*06f0*/ 	.word	0x000003e8
        /*06f4*/ 	.short	0x0100
        /*06f6*/ 	.byte	0x08
	.zero		1


	//   ....[102]....
        /*06f8*/ 	.word	0x000008b0
        /*06fc*/ 	.word	0x000000ff
        /*0700*/ 	.word	0x00000198
        /*0704*/ 	.short	0x0100
        /*0706*/ 	.byte	0x08
	.zero		1


	//   ....[103]....
        /*0708*/ 	.word	0x000008c0
        /*070c*/ 	.word	0x000000ff
        /*0710*/ 	.word	0x000003f0
        /*0714*/ 	.short	0x0100
        /*0716*/ 	.byte	0x08
	.zero		1


	//   ....[104]....
        /*0718*/ 	.word	0x000008d0
        /*071c*/ 	.word	0x000000ff
        /*0720*/ 	.word	0x000001a0
        /*0724*/ 	.short	0x0100
        /*0726*/ 	.byte	0x08
	.zero		1


	//   ....[105]....
        /*0728*/ 	.word	0x000008e0
        /*072c*/ 	.word	0x000000ff
        /*0730*/ 	.word	0x000003f8
        /*0734*/ 	.short	0x0100
        /*0736*/ 	.byte	0x08
	.zero		1


	//   ....[106]....
        /*0738*/ 	.word	0x000008f0
        /*073c*/ 	.word	0x000000ff
        /*0740*/ 	.word	0x000001a8
        /*0744*/ 	.short	0x0100
        /*0746*/ 	.byte	0x08
	.zero		1


	//   ....[107]....
        /*0748*/ 	.word	0x00000900
        /*074c*/ 	.word	0x000000ff
        /*0750*/ 	.word	0x00000400
        /*0754*/ 	.short	0x0100
        /*0756*/ 	.byte	0x08
	.zero		1


	//   ....[108]....
        /*0758*/ 	.word	0x00000910
        /*075c*/ 	.word	0x000000ff
        /*0760*/ 	.word	0x000001b0
        /*0764*/ 	.short	0x0100
        /*0766*/ 	.byte	0x08
	.zero		1


	//   ....[109]....
        /*0768*/ 	.word	0x00000920
        /*076c*/ 	.word	0x000000ff
        /*0770*/ 	.word	0x00000408
        /*0774*/ 	.short	0x0100
        /*0776*/ 	.byte	0x08
	.zero		1


	//   ....[110]....
        /*0778*/ 	.word	0x00000930
        /*077c*/ 	.word	0x000000ff
        /*0780*/ 	.word	0x000001b8
        /*0784*/ 	.short	0x0100
        /*0786*/ 	.byte	0x08
	.zero		1


	//   ....[111]....
        /*0788*/ 	.word	0x00000940
        /*078c*/ 	.word	0x000000ff
        /*0790*/ 	.word	0x00000410
        /*0794*/ 	.short	0x0100
        /*0796*/ 	.byte	0x08
	.zero		1


	//   ....[112]....
        /*0798*/ 	.word	0x00000950
        /*079c*/ 	.word	0x000000ff
        /*07a0*/ 	.word	0x000001c0
        /*07a4*/ 	.short	0x0100
        /*07a6*/ 	.byte	0x08
	.zero		1


	//   ....[113]....
        /*07a8*/ 	.word	0x00000960
        /*07ac*/ 	.word	0x000000ff
        /*07b0*/ 	.word	0x00000418
        /*07b4*/ 	.short	0x0100
        /*07b6*/ 	.byte	0x08
	.zero		1


	//   ....[114]....
        /*07b8*/ 	.word	0x00000970
        /*07bc*/ 	.word	0x000000ff
        /*07c0*/ 	.word	0x000001c8
        /*07c4*/ 	.short	0x0100
        /*07c6*/ 	.byte	0x08
	.zero		1


	//   ....[115]....
        /*07c8*/ 	.word	0x00000980
        /*07cc*/ 	.word	0x000000ff
        /*07d0*/ 	.word	0x00000420
        /*07d4*/ 	.short	0x0100
        /*07d6*/ 	.byte	0x08
	.zero		1


	//   ....[116]....
        /*07d8*/ 	.word	0x00000990
        /*07dc*/ 	.word	0x000000ff
        /*07e0*/ 	.word	0x000001d0
        /*07e4*/ 	.short	0x0100
        /*07e6*/ 	.byte	0x08
	.zero		1


	//   ....[117]....
        /*07e8*/ 	.word	0x000009a0
        /*07ec*/ 	.word	0x000000ff
        /*07f0*/ 	.word	0x00000428
        /*07f4*/ 	.short	0x0100
        /*07f6*/ 	.byte	0x08
	.zero		1


	//   ....[118]....
        /*07f8*/ 	.word	0x000009b0
        /*07fc*/ 	.word	0x000000ff
        /*0800*/ 	.word	0x000001d8
        /*0804*/ 	.short	0x0100
        /*0806*/ 	.byte	0x08
	.zero		1


	//   ....[119]....
        /*0808*/ 	.word	0x000009c0
        /*080c*/ 	.word	0x000000ff
        /*0810*/ 	.word	0x00000430
        /*0814*/ 	.short	0x0100
        /*0816*/ 	.byte	0x08
	.zero		1


	//   ....[120]....
        /*0818*/ 	.word	0x000009d0
        /*081c*/ 	.word	0x000000ff
        /*0820*/ 	.word	0x000001e0
        /*0824*/ 	.short	0x0100
        /*0826*/ 	.byte	0x08
	.zero		1


	//   ....[121]....
        /*0828*/ 	.word	0x000009e0
        /*082c*/ 	.word	0x000000ff
        /*0830*/ 	.word	0x00000438
        /*0834*/ 	.short	0x0100
        /*0836*/ 	.byte	0x08
	.zero		1


	//   ....[122]....
        /*0838*/ 	.word	0x000009f0
        /*083c*/ 	.word	0x000000ff
        /*0840*/ 	.word	0x000001e8
        /*0844*/ 	.short	0x0100
        /*0846*/ 	.byte	0x08
	.zero		1


	//   ....[123]....
        /*0848*/ 	.word	0x00000a00
        /*084c*/ 	.word	0x000000ff
        /*0850*/ 	.word	0x00000440
        /*0854*/ 	.short	0x0100
        /*0856*/ 	.byte	0x08
	.zero		1


	//   ....[124]....
        /*0858*/ 	.word	0x00000a10
        /*085c*/ 	.word	0x000000ff
        /*0860*/ 	.word	0x000001f0
        /*0864*/ 	.short	0x0100
        /*0866*/ 	.byte	0x08
	.zero		1


	//   ....[125]....
        /*0868*/ 	.word	0x00000a20
        /*086c*/ 	.word	0x000000ff
        /*0870*/ 	.word	0x00000448
        /*0874*/ 	.short	0x0100
        /*0876*/ 	.byte	0x08
	.zero		1


	//   ....[126]....
        /*0878*/ 	.word	0x00000a30
        /*087c*/ 	.word	0x000000ff
        /*0880*/ 	.word	0x000001f8
        /*0884*/ 	.short	0x0100
        /*0886*/ 	.byte	0x08
	.zero		1


	//   ....[127]....
        /*0888*/ 	.word	0x00000a40
        /*088c*/ 	.word	0x000000ff
        /*0890*/ 	.word	0x00000450
        /*0894*/ 	.short	0x0100
        /*0896*/ 	.byte	0x08
	.zero		1


	//   ....[128]....
        /*0898*/ 	.word	0x00000a50
        /*089c*/ 	.word	0x000000ff
        /*08a0*/ 	.word	0x00000200
        /*08a4*/ 	.short	0x0100
        /*08a6*/ 	.byte	0x08
	.zero		1


	//   ....[129]....
        /*08a8*/ 	.word	0x00000a60
        /*08ac*/ 	.word	0x000000ff
        /*08b0*/ 	.word	0x00000458
        /*08b4*/ 	.short	0x0100
        /*08b6*/ 	.byte	0x08
	.zero		1


	//   ....[130]....
        /*08b8*/ 	.word	0x00000a70
        /*08bc*/ 	.word	0x000000ff
        /*08c0*/ 	.word	0x00000208
        /*08c4*/ 	.short	0x0100
        /*08c6*/ 	.byte	0x08
	.zero		1


	//   ....[131]....
        /*08c8*/ 	.word	0x00000a80
        /*08cc*/ 	.word	0x000000ff
        /*08d0*/ 	.word	0x00000460
        /*08d4*/ 	.short	0x0100
        /*08d6*/ 	.byte	0x08
	.zero		1


	//   ....[132]....
        /*08d8*/ 	.word	0x00000a90
        /*08dc*/ 	.word	0x000000ff
        /*08e0*/ 	.word	0x00000210
        /*08e4*/ 	.short	0x0100
        /*08e6*/ 	.byte	0x08
	.zero		1


	//   ....[133]....
        /*08e8*/ 	.word	0x00000aa0
        /*08ec*/ 	.word	0x000000ff
        /*08f0*/ 	.word	0x00000468
        /*08f4*/ 	.short	0x0100
        /*08f6*/ 	.byte	0x08
	.zero		1


	//   ....[134]....
        /*08f8*/ 	.word	0x00000ab0
        /*08fc*/ 	.word	0x000000ff
        /*0900*/ 	.word	0x00000218
        /*0904*/ 	.short	0x0100
        /*0906*/ 	.byte	0x08
	.zero		1


	//   ....[135]....
        /*0908*/ 	.word	0x00000ac0
        /*090c*/ 	.word	0x000000ff
        /*0910*/ 	.word	0x00000470
        /*0914*/ 	.short	0x0100
        /*0916*/ 	.byte	0x08
	.zero		1


	//   ....[136]....
        /*0918*/ 	.word	0x00000ad0
        /*091c*/ 	.word	0x000000ff
        /*0920*/ 	.word	0x00000220
        /*0924*/ 	.short	0x0100
        /*0926*/ 	.byte	0x08
	.zero		1


	//   ....[137]....
        /*0928*/ 	.word	0x00000ae0
        /*092c*/ 	.word	0x000000ff
        /*0930*/ 	.word	0x00000478
        /*0934*/ 	.short	0x0100
        /*0936*/ 	.byte	0x08
	.zero		1


	//   ....[138]....
        /*0938*/ 	.word	0x00000af0
        /*093c*/ 	.word	0x000000ff
        /*0940*/ 	.word	0x00000228
        /*0944*/ 	.short	0x0100
        /*0946*/ 	.byte	0x08
	.zero		1


	//   ....[139]....
        /*0948*/ 	.word	0x00000b00
        /*094c*/ 	.word	0x000000ff
        /*0950*/ 	.word	0x00000480
        /*0954*/ 	.short	0x0100
        /*0956*/ 	.byte	0x08
	.zero		1


	//   ....[140]....
        /*0958*/ 	.word	0x00000b10
        /*095c*/ 	.word	0x000000ff
        /*0960*/ 	.word	0x00000230
        /*0964*/ 	.short	0x0100
        /*0966*/ 	.byte	0x08
	.zero		1


	//   ....[141]....
        /*0968*/ 	.word	0x00000b20
        /*096c*/ 	.word	0x000000ff
        /*0970*/ 	.word	0x00000488
        /*0974*/ 	.short	0x0100
        /*0976*/ 	.byte	0x08
	.zero		1


	//   ....[142]....
        /*0978*/ 	.word	0x00000b30
        /*097c*/ 	.word	0x000000ff
        /*0980*/ 	.word	0x00000238
        /*0984*/ 	.short	0x0100
        /*0986*/ 	.byte	0x08
	.zero		1


	//   ....[143]....
        /*0988*/ 	.word	0x00000b40
        /*098c*/ 	.word	0x000000ff
        /*0990*/ 	.word	0x00000490
        /*0994*/ 	.short	0x0100
        /*0996*/ 	.byte	0x08
	.zero		1


	//   ....[144]....
        /*0998*/ 	.word	0x00000b50
        /*099c*/ 	.word	0x000000ff
        /*09a0*/ 	.word	0x00000240
        /*09a4*/ 	.short	0x0100
        /*09a6*/ 	.byte	0x08
	.zero		1


	//   ....[145]....
        /*09a8*/ 	.word	0x00000b60
        /*09ac*/ 	.word	0x000000ff
        /*09b0*/ 	.word	0x00000498
        /*09b4*/ 	.short	0x0100
        /*09b6*/ 	.byte	0x08
	.zero		1


	//   ....[146]....
        /*09b8*/ 	.word	0x00000b70
        /*09bc*/ 	.word	0x000000ff
        /*09c0*/ 	.word	0x00000248
        /*09c4*/ 	.short	0x0100
        /*09c6*/ 	.byte	0x08
	.zero		1


	//   ....[147]....
        /*09c8*/ 	.word	0x00000b80
        /*09cc*/ 	.word	0x000000ff
        /*09d0*/ 	.word	0x000004a0
        /*09d4*/ 	.short	0x0100
        /*09d6*/ 	.byte	0x08
	.zero		1


	//   ....[148]....
        /*09d8*/ 	.word	0x00000b90
        /*09dc*/ 	.word	0x000000ff
        /*09e0*/ 	.word	0x00000250
        /*09e4*/ 	.short	0x0100
        /*09e6*/ 	.byte	0x08
	.zero		1


	//   ....[149]....
        /*09e8*/ 	.word	0x00000ba0
        /*09ec*/ 	.word	0x000000ff
        /*09f0*/ 	.word	0x000004a8
        /*09f4*/ 	.short	0x0100
        /*09f6*/ 	.byte	0x08
	.zero		1


	//   ....[150]....
        /*09f8*/ 	.word	0x000010e0
        /*09fc*/ 	.word	0x000000ff
        /*0a00*/ 	.word	0x000004e0
        /*0a04*/ 	.short	0x0100
        /*0a06*/ 	.byte	0x08
	.zero		1


	//   ....[151]....
        /*0a08*/ 	.word	0x00001170
        /*0a0c*/ 	.word	0x000000ff
        /*0a10*/ 	.word	0x000004e8
        /*0a14*/ 	.short	0x0100
        /*0a16*/ 	.byte	0x08
	.zero		1


	//   ....[152]....
        /*0a18*/ 	.word	0x000011e0
        /*0a1c*/ 	.word	0x000000ff
        /*0a20*/ 	.word	0x000004c0
        /*0a24*/ 	.short	0x0100
        /*0a26*/ 	.byte	0x09
	.zero		1


	//   ....[153]....
        /*0a28*/ 	.word	0x000011f0
        /*0a2c*/ 	.word	0x000000ff
        /*0a30*/ 	.word	0x000004c8
        /*0a34*/ 	.short	0x0100
        /*0a36*/ 	.byte	0x09
	.zero		1


	//   ....[154]....
        /*0a38*/ 	.word	0x00001200
        /*0a3c*/ 	.word	0x000000ff
        /*0a40*/ 	.word	0x000004d0
        /*0a44*/ 	.short	0x0100
        /*0a46*/ 	.byte	0x09
	.zero		1


	//   ....[155]....
        /*0a48*/ 	.word	0x00001210
        /*0a4c*/ 	.word	0x000000ff
        /*0a50*/ 	.word	0x000004d8
        /*0a54*/ 	.short	0x0100
        /*0a56*/ 	.byte	0x09
	.zero		1


	//   ....[156]....
        /*0a58*/ 	.word	0x00001ff0
        /*0a5c*/ 	.word	0x000000ff
        /*0a60*/ 	.word	0xfffffff8
        /*0a64*/ 	.short	0x010a
        /*0a66*/ 	.byte	0x0f
	.zero		1


	//   ....[157]....
        /*0a68*/ 	.word	0x000021d0
        /*0a6c*/ 	.word	0x000000ff
        /*0a70*/ 	.word	0x00000000
        /*0a74*/ 	.short	0x010a
        /*0a76*/ 	.byte	0x06
	.zero		1


	//   ....[158]....
        /*0a78*/ 	.word	0x00002210
        /*0a7c*/ 	.word	0x000000ff
        /*0a80*/ 	.word	0x00000000
        /*0a84*/ 	.short	0x010a
        /*0a86*/ 	.byte	0x06
	.zero		1


	//   ....[159]....
        /*0a88*/ 	.word	0x000025c0
        /*0a8c*/ 	.word	0x000000ff
        /*0a90*/ 	.word	0x00000000
        /*0a94*/ 	.short	0x010a
        /*0a96*/ 	.byte	0x09
	.zero		1


	//   ....[160]....
        /*0a98*/ 	.word	0x00002600
        /*0a9c*/ 	.word	0x000000ff
        /*0aa0*/ 	.word	0x00000000
        /*0aa4*/ 	.short	0x010a
        /*0aa6*/ 	.byte	0x09
	.zero		1


	//   ....[161]....
        /*0aa8*/ 	.word	0x00002890
        /*0aac*/ 	.word	0x00000014
        /*0ab0*/ 	.word	0x00000000
        /*0ab4*/ 	.short	0x0101
        /*0ab6*/ 	.byte	0x3f
	.zero		1


	//   ....[162]....
        /*0ab8*/ 	.word	0x00002b10
        /*0abc*/ 	.word	0x00000012
        /*0ac0*/ 	.word	0x00000000
        /*0ac4*/ 	.short	0x0101
        /*0ac6*/ 	.byte	0x17
	.zero		1


	//   ....[163]....
        /*0ac8*/ 	.word	0x00002c20
        /*0acc*/ 	.word	0x00000012
        /*0ad0*/ 	.word	0x00000000
        /*0ad4*/ 	.short	0x0101
        /*0ad6*/ 	.byte	0x3f
	.zero		1


	//   ....[164]....
        /*0ad8*/ 	.word	0x00002ce0
        /*0adc*/ 	.word	0x000000ff
        /*0ae0*/ 	.word	0x00000008
        /*0ae4*/ 	.short	0x010a
        /*0ae6*/ 	.byte	0x0f
	.zero		1


	//   ....[165]....
        /*0ae8*/ 	.word	0x00004290
        /*0aec*/ 	.word	0x00000004
        /*0af0*/ 	.word	0x00000000
        /*0af4*/ 	.short	0x0101
        /*0af6*/ 	.byte	0x17
	.zero		1


	//   ....[166]....
        /*0af8*/ 	.word	0x00004bc0
        /*0afc*/ 	.word	0x00000014
        /*0b00*/ 	.word	0x00000258
        /*0b04*/ 	.short	0x010a
        /*0b06*/ 	.byte	0x3f
	.zero		1


	//   ....[167]....
        /*0b08*/ 	.word	0x00004f60
        /*0b0c*/ 	.word	0x00000006
        /*0b10*/ 	.word	0x000004e8
        /*0b14*/ 	.short	0x0101
        /*0b16*/ 	.byte	0x3f
	.zero		1


	//   ....[168]....
        /*0b18*/ 	.word	0x000056f0
        /*0b1c*/ 	.word	0x00000005
        /*0b20*/ 	.word	0x00000000
        /*0b24*/ 	.short	0x010a
        /*0b26*/ 	.byte	0x3f
	.zero		1


	//   ....[169]....
        /*0b28*/ 	.word	0x00005770
        /*0b2c*/ 	.word	0x00000007
        /*0b30*/ 	.word	0x00000000
        /*0b34*/ 	.short	0x010a
        /*0b36*/ 	.byte	0x3f
	.zero		1


	//   ....[170]....
        /*0b38*/ 	.word	0x00005800
        /*0b3c*/ 	.word	0x00000005
        /*0b40*/ 	.word	0x00000000
        /*0b44*/ 	.short	0x010a
        /*0b46*/ 	.byte	0x3f
	.zero		1


	//   ....[171]....
        /*0b48*/ 	.word	0x000058b0
        /*0b4c*/ 	.word	0x00000005
        /*0b50*/ 	.word	0x00000258
        /*0b54*/ 	.short	0x010a
        /*0b56*/ 	.byte	0x3f
	.zero		1


	//   ....[172]....
        /*0b58*/ 	.word	0x00005970
        /*0b5c*/ 	.word	0x00000012
        /*0b60*/ 	.word	0xfffffff8
        /*0b64*/ 	.short	0x010a
        /*0b66*/ 	.byte	0x3f
	.zero		1


	//   ....[173]....
        /*0b68*/ 	.word	0x000059d0
        /*0b6c*/ 	.word	0x00000012
        /*0b70*/ 	.word	0x00000000
        /*0b74*/ 	.short	0x010a
        /*0b76*/ 	.byte	0x3f
	.zero		1


	//   ....[174]....
        /*0b78*/ 	.word	0x00005a30
        /*0b7c*/ 	.word	0x00000014
        /*0b80*/ 	.word	0x00000000
        /*0b84*/ 	.short	0x010a
        /*0b86*/ 	.byte	0x3f
	.zero		1


	//   ....[175]....
        /*0b88*/ 	.word	0x00005a90
        /*0b8c*/ 	.word	0x00000012
        /*0b90*/ 	.word	0x00000008
        /*0b94*/ 	.short	0x010a
        /*0b96*/ 	.byte	0x3f
	.zero		1


	//   ....[176]....
        /*0b98*/ 	.word	0x00005b60
        /*0b9c*/ 	.word	0x00000014
        /*0ba0*/ 	.word	0x00000258
        /*0ba4*/ 	.short	0x010a
        /*0ba6*/ 	.byte	0x3f
	.zero		1


	//   ....[177]....
        /*0ba8*/ 	.word	0x00005c40
        /*0bac*/ 	.word	0x00000005
        /*0bb0*/ 	.word	0x00000000
        /*0bb4*/ 	.short	0x010a
        /*0bb6*/ 	.byte	0x3f
	.zero		1


	//   ....[178]....
        /*0bb8*/ 	.word	0x00005c90
        /*0bbc*/ 	.word	0x00000007
        /*0bc0*/ 	.word	0x00000000
        /*0bc4*/ 	.short	0x010a
        /*0bc6*/ 	.byte	0x3f
	.zero		1


	//   ....[179]....
        /*0bc8*/ 	.word	0x00005ce0
        /*0bcc*/ 	.word	0x00000005
        /*0bd0*/ 	.word	0x00000000
        /*0bd4*/ 	.short	0x010a
        /*0bd6*/ 	.byte	0x3f
	.zero		1


	//   ....[180]....
        /*0bd8*/ 	.word	0x00005d30
        /*0bdc*/ 	.word	0x00000005
        /*0be0*/ 	.word	0x00000258
        /*0be4*/ 	.short	0x010a
        /*0be6*/ 	.byte	0x3f
	.zero		1


	//----- nvinfo : EIATTR_NUM_MBARRIERS
	.align		4
.L_28:
        /*0be8*/ 	.byte	0x03, 0x38
        /*0bea*/ 	.short	0x009c


	//----- nvinfo : EIATTR_EXIT_INSTR_OFFSETS
	.align		4
        /*0bec*/ 	.byte	0x04, 0x1c
        /*0bee*/ 	.short	(.L_30 - .L_29)


	//   ....[0]....
.L_29:
        /*0bf0*/ 	.word	0x00001cb0


	//   ....[1]....
        /*0bf4*/ 	.word	0x00001d10


	//   ....[2]....
        /*0bf8*/ 	.word	0x000048a0


	//   ....[3]....
        /*0bfc*/ 	.word	0x000048d0


	//   ....[4]....
        /*0c00*/ 	.word	0x00005950


	//----- nvinfo : EIATTR_MAX_THREADS
	.align		4
.L_30:
        /*0c04*/ 	.byte	0x04, 0x05
        /*0c06*/ 	.short	(.L_32 - .L_31)
.L_31:
        /*0c08*/ 	.word	0x00000180
        /*0c0c*/ 	.word	0x00000001
        /*0c10*/ 	.word	0x00000001


	//----- nvinfo : EIATTR_CRS_STACK_SIZE
	.align		4
.L_32:
        /*0c14*/ 	.byte	0x04, 0x1e
        /*0c16*/ 	.short	(.L_34 - .L_33)
.L_33:
        /*0c18*/ 	.word	0x00000000


	//----- nvinfo : EIATTR_CBANK_PARAM_SIZE
	.align		4
.L_34:
        /*0c1c*/ 	.byte	0x03, 0x19
        /*0c1e*/ 	.short	0x0470


	//----- nvinfo : EIATTR_PARAM_CBANK
	.align		4
        /*0c20*/ 	.byte	0x04, 0x0a
        /*0c22*/ 	.short	(.L_36 - .L_35)
	.align		4
.L_35:
        /*0c24*/ 	.word	index@(.nv.constant0._ZN7cutlass13device_kernelINS_4gemm6kernel13GemmUniversalIN4cute5tupleIJiiiiEEENS1_10collective13CollectiveMmaINS1_37MainloopSm90TmaGmmaWarpSpecializedFP8ILi75ENS5_IJNS4_1CILi2EEENSA_ILi1EEESC_EEENS1_32KernelTmaWarpSpecializedPingpongEEENS5_IJNSA_ILi64EEENSA_ILi32EEESH_EEENS_12float_e4m3_tENS5_IJlSC_lEEESJ_SK_NS4_8TiledMMAINS4_8MMA_AtomIJNS4_4SM904GMMA30MMA_64x32x32_F32E4M3E4M3_SS_TNILNSO_7ScaleInE1ELSQ_1EEEEEENS4_6LayoutINS5_IJSC_SC_SC_EEENS5_IJNSA_ILi0EEESV_SV_EEEEENS5_IJNS4_10UnderscoreESY_SY_EEEEENS4_13SM90_TMA_LOADENS4_14ComposedLayoutINS4_7SwizzleILi1ELi4ELi3EEENS4_18smem_ptr_flag_bitsILi8EEENST_INS5_IJNSA_ILi8EEESH_EEENS5_IJSH_SC_EEEEEEEvNS4_8identityENS4_23SM90_TMA_LOAD_MULTICASTES1B_vS1C_EENS_8epilogue10collective6detail29Sm90TmaWarpSpecializedAdapterINS1G_15DefaultEpilogueISJ_SK_SK_NS1F_6thread17LinearCombinationISJ_Li1EffLNS1K_9ScaleType4KindE0ELNS_15FloatRoundStyleE2ESJ_EENS1_15EpilogueDefaultEEEEEvvEEEEvNT_6ParamsE)
        /*0c28*/ 	.short	0x0210
        /*0c2a*/ 	.short	0x0470


	//----- nvinfo : EIATTR_SW_WAR
	.align		4
.L_36:
        /*0c2c*/ 	.byte	0x04, 0x36
        /*0c2e*/ 	.short	(.L_38 - .L_37)
.L_37:
        /*0c30*/ 	.word	0x00000008
.L_38:


//--------------------- .nv.callgraph             --------------------------
	.section	.nv.callgraph,"",@"SHT_CUDA_CALLGRAPH"
	.align	4
	.sectionentsize	8
	.align		4
        /*0000*/ 	.word	0x00000000
	.align		4
        /*0004*/ 	.word	0xffffffff
	.align		4
        /*0008*/ 	.word	0x00000000
	.align		4
        /*000c*/ 	.word	0xfffffffe
	.align		4
        /*0010*/ 	.word	0x00000000
	.align		4
        /*0014*/ 	.word	0xfffffffd
	.align		4
        /*0018*/ 	.word	0x00000000
	.align		4
        /*001c*/ 	.word	0xfffffffc


//--------------------- .nv.constant4             --------------------------
	.section	.nv.constant4,"a",@progbits
	.align	8
	.align		8
.nv.constant4:
        /*0000*/ 	.dword	_ZN40_INTERNAL_7ebe459a_4_k_cu_ecabe66c_101784cuda3std3__45__cpo5beginE
	.align		8
        /*0008*/ 	.dword	_ZN40_INTERNAL_7ebe459a_4_k_cu_ecabe66c_101784cuda3std3__45__cpo3endE
	.align		8
        /*0010*/ 	.dword	_ZN40_INTERNAL_7ebe459a_4_k_cu_ecabe66c_101784cuda3std3__45__cpo6cbeginE
	.align		8
        /*0018*/ 	.dword	_ZN40_INTERNAL_7ebe459a_4_k_cu_ecabe66c_101784cuda3std3__45__cpo4cendE
	.align		8
        /*0020*/ 	.dword	_ZN40_INTERNAL_7ebe459a_4_k_cu_ecabe66c_101784cuda3std3__442_GLOBAL__N__7ebe459a_4_k_cu_ecabe66c_101786ignoreE
	.align		8
        /*0028*/ 	.dword	_ZN40_INTERNAL_7ebe459a_4_k_cu_ecabe66c_101784cuda3std3__419piecewise_constructE
	.align		8
        /*0030*/ 	.dword	_ZN40_INTERNAL_7ebe459a_4_k_cu_ecabe66c_101784cuda3std3__48in_placeE
	.align		8
        /*0038*/ 	.dword	_ZN40_INTERNAL_7ebe459a_4_k_cu_ecabe66c_101784cuda3std6ranges3__45__cpo4swapE
	.align		8
        /*0040*/ 	.dword	_ZN40_INTERNAL_7ebe459a_4_k_cu_ecabe66c_101784cuda3std6ranges3__45__cpo9iter_moveE
	.align		8
        /*0048*/ 	.dword	_ZN40_INTERNAL_7ebe459a_4_k_cu_ecabe66c_101784cute7productE
	.align		8
        /*0050*/ 	.dword	_ZN40_INTERNAL_7ebe459a_4_k_cu_ecabe66c_101784cute1_E


//--------------------- .text._ZN7cutlass13device_kernelINS_4gemm6kernel13GemmUniversalIN4cute5tupleIJiiiiEEENS1_10collective13CollectiveMmaINS1_37MainloopSm90TmaGmmaWarpSpecializedFP8ILi75ENS5_IJNS4_1CILi2EEENSA_ILi1EEESC_EEENS1_32KernelTmaWarpSpecializedPingpongEEENS5_IJNSA_ILi64EEENSA_ILi32EEESH_EEENS_12float_e4m3_tENS5_IJlSC_lEEESJ_SK_NS4_8TiledMMAINS4_8MMA_AtomIJNS4_4SM904GMMA30MMA_64x32x32_F32E4M3E4M3_SS_TNILNSO_7ScaleInE1ELSQ_1EEEEEENS4_6LayoutINS5_IJSC_SC_SC_EEENS5_IJNSA_ILi0EEESV_SV_EEEEENS5_IJNS4_10UnderscoreESY_SY_EEEEENS4_13SM90_TMA_LOADENS4_14ComposedLayoutINS4_7SwizzleILi1ELi4ELi3EEENS4_18smem_ptr_flag_bitsILi8EEENST_INS5_IJNSA_ILi8EEESH_EEENS5_IJSH_SC_EEEEEEEvNS4_8identityENS4_23SM90_TMA_LOAD_MULTICASTES1B_vS1C_EENS_8epilogue10collective6detail29Sm90TmaWarpSpecializedAdapterINS1G_15DefaultEpilogueISJ_SK_SK_NS1F_6thread17LinearCombinationISJ_Li1EffLNS1K_9ScaleType4KindE0ELNS_15FloatRoundStyleE2ESJ_EENS1_15EpilogueDefaultEEEEEvvEEEEvNT_6ParamsE --------------------------
	.section	.text._ZN7cutlass13device_kernelINS_4gemm6kernel13GemmUniversalIN4cute5tupleIJiiiiEEENS1_10collective13CollectiveMmaINS1_37MainloopSm90TmaGmmaWarpSpecializedFP8ILi75ENS5_IJNS4_1CILi2EEENSA_ILi1EEESC_EEENS1_32KernelTmaWarpSpecializedPingpongEEENS5_IJNSA_ILi64EEENSA_ILi32EEESH_EEENS_12float_e4m3_tENS5_IJlSC_lEEESJ_SK_NS4_8TiledMMAINS4_8MMA_AtomIJNS4_4SM904GMMA30MMA_64x32x32_F32E4M3E4M3_SS_TNILNSO_7ScaleInE1ELSQ_1EEEEEENS4_6LayoutINS5_IJSC_SC_SC_EEENS5_IJNSA_ILi0EEESV_SV_EEEEENS5_IJNS4_10UnderscoreESY_SY_EEEEENS4_13SM90_TMA_LOADENS4_14ComposedLayoutINS4_7SwizzleILi1ELi4ELi3EEENS4_18smem_ptr_flag_bitsILi8EEENST_INS5_IJNSA_ILi8EEESH_EEENS5_IJSH_SC_EEEEEEEvNS4_8identityENS4_23SM90_TMA_LOAD_MULTICASTES1B_vS1C_EENS_8epilogue10collective6detail29Sm90TmaWarpSpecializedAdapterINS1G_15DefaultEpilogueISJ_SK_SK_NS1F_6thread17LinearCombinationISJ_Li1EffLNS1K_9ScaleType4KindE0ELNS_15FloatRoundStyleE2ESJ_EENS1_15EpilogueDefaultEEEEEvvEEEEvNT_6ParamsE,"ax",@progbits
	.align	128
.text._ZN7cutlass13device_kernelINS_4gemm6kernel13GemmUniversalIN4cute5tupleIJiiiiEEENS1_10collective13CollectiveMmaINS1_37MainloopSm90TmaGmmaWarpSpecializedFP8ILi75ENS5_IJNS4_1CILi2EEENSA_ILi1EEESC_EEENS1_32KernelTmaWarpSpecializedPingpongEEENS5_IJNSA_ILi64EEENSA_ILi32EEESH_EEENS_12float_e4m3_tENS5_IJlSC_lEEESJ_SK_NS4_8TiledMMAINS4_8MMA_AtomIJNS4_4SM904GMMA30MMA_64x32x32_F32E4M3E4M3_SS_TNILNSO_7ScaleInE1ELSQ_1EEEEEENS4_6LayoutINS5_IJSC_SC_SC_EEENS5_IJNSA_ILi0EEESV_SV_EEEEENS5_IJNS4_10UnderscoreESY_SY_EEEEENS4_13SM90_TMA_LOADENS4_14ComposedLayoutINS4_7SwizzleILi1ELi4ELi3EEENS4_18smem_ptr_flag_bitsILi8EEENST_INS5_IJNSA_ILi8EEESH_EEENS5_IJSH_SC_EEEEEEEvNS4_8identityENS4_23SM90_TMA_LOAD_MULTICASTES1B_vS1C_EENS_8epilogue10collective6detail29Sm90TmaWarpSpecializedAdapterINS1G_15DefaultEpilogueISJ_SK_SK_NS1F_6thread17LinearCombinationISJ_Li1EffLNS1K_9ScaleType4KindE0ELNS_15FloatRoundStyleE2ESJ_EENS1_15EpilogueDefaultEEEEEvvEEEEvNT_6ParamsE:
        .type           _ZN7cutlass13device_kernelINS_4gemm6kernel13GemmUniversalIN4cute5tupleIJiiiiEEENS1_10collective13CollectiveMmaINS1_37MainloopSm90TmaGmmaWarpSpecializedFP8ILi75ENS5_IJNS4_1CILi2EEENSA_ILi1EEESC_EEENS1_32KernelTmaWarpSpecializedPingpongEEENS5_IJNSA_ILi64EEENSA_ILi32EEESH_EEENS_12float_e4m3_tENS5_IJlSC_lEEESJ_SK_NS4_8TiledMMAINS4_8MMA_AtomIJNS4_4SM904GMMA30MMA_64x32x32_F32E4M3E4M3_SS_TNILNSO_7ScaleInE1ELSQ_1EEEEEENS4_6LayoutINS5_IJSC_SC_SC_EEENS5_IJNSA_ILi0EEESV_SV_EEEEENS5_IJNS4_10UnderscoreESY_SY_EEEEENS4_13SM90_TMA_LOADENS4_14ComposedLayoutINS4_7SwizzleILi1ELi4ELi3EEENS4_18smem_ptr_flag_bitsILi8EEENST_INS5_IJNSA_ILi8EEESH_EEENS5_IJSH_SC_EEEEEEEvNS4_8identityENS4_23SM90_TMA_LOAD_MULTICASTES1B_vS1C_EENS_8epilogue10collective6detail29Sm90TmaWarpSpecializedAdapterINS1G_15DefaultEpilogueISJ_SK_SK_NS1F_6thread17LinearCombinationISJ_Li1EffLNS1K_9ScaleType4KindE0ELNS_15FloatRoundStyleE2ESJ_EENS1_15EpilogueDefaultEEEEEvvEEEEvNT_6ParamsE,@function
        .size           _ZN7cutlass13device_kernelINS_4gemm6kernel13GemmUniversalIN4cute5tupleIJiiiiEEENS1_10collective13CollectiveMmaINS1_37MainloopSm90TmaGmmaWarpSpecializedFP8ILi75ENS5_IJNS4_1CILi2EEENSA_ILi1EEESC_EEENS1_32KernelTmaWarpSpecializedPingpongEEENS5_IJNSA_ILi64EEENSA_ILi32EEESH_EEENS_12float_e4m3_tENS5_IJlSC_lEEESJ_SK_NS4_8TiledMMAINS4_8MMA_AtomIJNS4_4SM904GMMA30MMA_64x32x32_F32E4M3E4M3_SS_TNILNSO_7ScaleInE1ELSQ_1EEEEEENS4_6LayoutINS5_IJSC_SC_SC_EEENS5_IJNSA_ILi0EEESV_SV_EEEEENS5_IJNS4_10UnderscoreESY_SY_EEEEENS4_13SM90_TMA_LOADENS4_14ComposedLayoutINS4_7SwizzleILi1ELi4ELi3EEENS4_18smem_ptr_flag_bitsILi8EEENST_INS5_IJNSA_ILi8EEESH_EEENS5_IJSH_SC_EEEEEEEvNS4_8identityENS4_23SM90_TMA_LOAD_MULTICASTES1B_vS1C_EENS_8epilogue10collective6detail29Sm90TmaWarpSpecializedAdapterINS1G_15DefaultEpilogueISJ_SK_SK_NS1F_6thread17LinearCombinationISJ_Li1EffLNS1K_9ScaleType4KindE0ELNS_15FloatRoundStyleE2ESJ_EENS1_15EpilogueDefaultEEEEEvvEEEEvNT_6ParamsE,(.L_x_115 - _ZN7cutlass13device_kernelINS_4gemm6kernel13GemmUniversalIN4cute5tupleIJiiiiEEENS1_10collective13CollectiveMmaINS1_37MainloopSm90TmaGmmaWarpSpecializedFP8ILi75ENS5_IJNS4_1CILi2EEENSA_ILi1EEESC_EEENS1_32KernelTmaWarpSpecializedPingpongEEENS5_IJNSA_ILi64EEENSA_ILi32EEESH_EEENS_12float_e4m3_tENS5_IJlSC_lEEESJ_SK_NS4_8TiledMMAINS4_8MMA_AtomIJNS4_4SM904GMMA30MMA_64x32x32_F32E4M3E4M3_SS_TNILNSO_7ScaleInE1ELSQ_1EEEEEENS4_6LayoutINS5_IJSC_SC_SC_EEENS5_IJNSA_ILi0EEESV_SV_EEEEENS5_IJNS4_10UnderscoreESY_SY_EEEEENS4_13SM90_TMA_LOADENS4_14ComposedLayoutINS4_7SwizzleILi1ELi4ELi3EEENS4_18smem_ptr_flag_bitsILi8EEENST_INS5_IJNSA_ILi8EEESH_EEENS5_IJSH_SC_EEEEEEEvNS4_8identityENS4_23SM90_TMA_LOAD_MULTICASTES1B_vS1C_EENS_8epilogue10collective6detail29Sm90TmaWarpSpecializedAdapterINS1G_15DefaultEpilogueISJ_SK_SK_NS1F_6thread17LinearCombinationISJ_Li1EffLNS1K_9ScaleType4KindE0ELNS_15FloatRoundStyleE2ESJ_EENS1_15EpilogueDefaultEEEEEvvEEEEvNT_6ParamsE)
        .other          _ZN7cutlass13device_kernelINS_4gemm6kernel13GemmUniversalIN4cute5tupleIJiiiiEEENS1_10collective13CollectiveMmaINS1_37MainloopSm90TmaGmmaWarpSpecializedFP8ILi75ENS5_IJNS4_1CILi2EEENSA_ILi1EEESC_EEENS1_32KernelTmaWarpSpecializedPingpongEEENS5_IJNSA_ILi64EEENSA_ILi32EEESH_EEENS_12float_e4m3_tENS5_IJlSC_lEEESJ_SK_NS4_8TiledMMAINS4_8MMA_AtomIJNS4_4SM904GMMA30MMA_64x32x32_F32E4M3E4M3_SS_TNILNSO_7ScaleInE1ELSQ_1EEEEEENS4_6LayoutINS5_IJSC_SC_SC_EEENS5_IJNSA_ILi0EEESV_SV_EEEEENS5_IJNS4_10UnderscoreESY_SY_EEEEENS4_13SM90_TMA_LOADENS4_14ComposedLayoutINS4_7SwizzleILi1ELi4ELi3EEENS4_18smem_ptr_flag_bitsILi8EEENST_INS5_IJNSA_ILi8EEESH_EEENS5_IJSH_SC_EEEEEEEvNS4_8identityENS4_23SM90_TMA_LOAD_MULTICASTES1B_vS1C_EENS_8epilogue10collective6detail29Sm90TmaWarpSpecializedAdapterINS1G_15DefaultEpilogueISJ_SK_SK_NS1F_6thread17LinearCombinationISJ_Li1EffLNS1K_9ScaleType4KindE0ELNS_15FloatRoundStyleE2ESJ_EENS1_15EpilogueDefaultEEEEEvvEEEEvNT_6ParamsE,@"STO_CUDA_ENTRY STV_DEFAULT"
_ZN7cutlass13device_kernelINS_4gemm6kernel13GemmUniversalIN4cute5tupleIJiiiiEEENS1_10collective13CollectiveMmaINS1_37MainloopSm90TmaGmmaWarpSpecializedFP8ILi75ENS5_IJNS4_1CILi2EEENSA_ILi1EEESC_EEENS1_32KernelTmaWarpSpecializedPingpongEEENS5_IJNSA_ILi64EEENSA_ILi32EEESH_EEENS_12float_e4m3_tENS5_IJlSC_lEEESJ_SK_NS4_8TiledMMAINS4_8MMA_AtomIJNS4_4SM904GMMA30MMA_64x32x32_F32E4M3E4M3_SS_TNILNSO_7ScaleInE1ELSQ_1EEEEEENS4_6LayoutINS5_IJSC_SC_SC_EEENS5_IJNSA_ILi0EEESV_SV_EEEEENS5_IJNS4_10UnderscoreESY_SY_EEEEENS4_13SM90_TMA_LOADENS4_14ComposedLayoutINS4_7SwizzleILi1ELi4ELi3EEENS4_18smem_ptr_flag_bitsILi8EEENST_INS5_IJNSA_ILi8EEESH_EEENS5_IJSH_SC_EEEEEEEvNS4_8identityENS4_23SM90_TMA_LOAD_MULTICASTES1B_vS1C_EENS_8epilogue10collective6detail29Sm90TmaWarpSpecializedAdapterINS1G_15DefaultEpilogueISJ_SK_SK_NS1F_6thread17LinearCombinationISJ_Li1EffLNS1K_9ScaleType4KindE0ELNS_15FloatRoundStyleE2ESJ_EENS1_15EpilogueDefaultEEEEEvvEEEEvNT_6ParamsE:
[----:B------:R-:W-:Y:S01]  /*0000*/  LDC R1, c[0x0][0x28] ;  /* 0x00000a00ff017b82 */ /* 0x000fe20000000800 */
[----:B------:R-:W0:Y:S01]  /*0010*/  S2R R12, SR_TID.X ;  /* 0x00000000000c7919 */ /* 0x000e220000002100 */
[----:B------:R-:W-:Y:S01]  /*0020*/  ELECT P0, URZ, PT ;  /* 0x00000000003f782f */ /* 0x000fe20003800000 */
[----:B------:R-:W-:Y:S01]  /*0030*/  BSSY B0, `(.L_x_0) ;  /* 0x000000f000007945 */ /* 0x000fe20003800000 */
[--C-:B0-----:R-:W-:Y:S02]  /*0040*/  SHF.R.U32.HI R0, RZ, 0x5, R12.reuse ;  /* 0x00000005ff007819 */ /* 0x101fe4000001160c */
[----:B------:R-:W-:-:S03]  /*0050*/  SHF.R.U32.HI R4, RZ, 0x7, R12 ;  /* 0x00000007ff047819 */ /* 0x000fc6000001160c */
[----:B------:R-:W0:Y:S04]  /*0060*/  SHFL.IDX PT, R2, R0, RZ, 0x1f ;  /* 0x00001fff00027589 */ /* 0x000e2800000e0000 */
[----:B------:R1:W2:Y:S01]  /*0070*/  SHFL.IDX PT, R5, R4, RZ, 0x1f ;  /* 0x00001fff04057589 */ /* 0x0002a200000e0000 */
[----:B0-----:R-:W-:-:S13]  /*0080*/  ISETP.NE.OR P0, PT, R2, RZ, !P0 ;  /* 0x000000ff0200720c */ /* 0x001fda0004705670 */
[----:B-12---:R-:W-:Y:S05]  /*0090*/  @P0 BRA `(.L_x_1) ;  /* 0x0000000000200947 */ /* 0x006fea0003800000 */
[----:B------:R-:W-:Y:S02]  /*00a0*/  ULDC.64 UR4, c[0x0][0x198] ;  /* 0x0000660000047ab9 */ /* 0x000fe40000000a00 */
[----:B------:R-:W-:Y:S02]  /*00b0*/  UIADD3 UR6, UP0, UR4, 0xf0, URZ ;  /* 0x000000f004067890 */ /* 0x000fe4000ff1e03f */
[----:B------:R-:W-:Y:S02]  /*00c0*/  UIADD3 UR4, UP1, UR4, 0x1f0, URZ ;  /* 0x000001f004047890 */ /* 0x000fe4000ff3e03f */
[----:B------:R-:W-:Y:S02]  /*00d0*/  UIADD3.X UR7, URZ, UR5, URZ, UP0, !UPT ;  /* 0x000000053f077290 */ /* 0x000fe400087fe43f */
[----:B------:R-:W-:-:S07]  /*00e0*/  UIADD3.X UR5, URZ, UR5, URZ, UP1, !UPT ;  /* 0x000000053f057290 */ /* 0x000fce0008ffe43f */
[----:B------:R0:W-:Y:S02]  /*00f0*/  UTMACCTL.PF [UR6] ;  /* 0x00000000060079b9 */ /* 0x0001e40008040000 */
[----:B------:R0:W-:Y:S02]  /*0100*/  UTMACCTL.PF [UR4] ;  /* 0x00000000040079b9 */ /* 0x0001e40008040000 */
[----:B0-----:R-:W-:Y:S01]  /*0110*/  NOP ;  /* 0x0000000000007918 */ /* 0x001fe20000000000 */
.L_x_1:
[----:B------:R-:W-:Y:S05]  /*0120*/  BSYNC B0 ;  /* 0x0000000000007941 */ /* 0x000fea0003800000 */
.L_x_0:
[----:B------:R-:W0:Y:S02]  /*0130*/  SHFL.IDX PT, R6, R0, RZ, 0x1f ;  /* 0x00001fff00067589 */ /* 0x000e2400000e0000 */
[----:B0-----:R-:W-:-:S13]  /*0140*/  ISETP.NE.AND P0, PT, R6, RZ, PT ;  /* 0x000000ff0600720c */ /* 0x001fda0003f05270 */
[----:B------:R-:W-:Y:S05]  /*0150*/  @P0 BRA `(.L_x_2) ;  /* 0x00000008009c0947 */ /* 0x000fea0003800000 */
[----:B------:R-:W-:Y:S01]  /*0160*/  ELECT P0, URZ, PT ;  /* 0x00000000003f782f */ /* 0x000fe20003800000 */
[----:B------:R-:W-:-:S12]  /*0170*/  BSSY B0, `(.L_x_2) ;  /* 0x00000a5000007945 */ /* 0x000fd80003800000 */
[----:B------:R-:W-:Y:S05]  /*0180*/  @!P0 BRA `(.L_x_3) ;  /* 0x00000008008c8947 */ /* 0x000fea0003800000 */
[----:B------:R-:W0:Y:S01]  /*0190*/  S2UR UR8, SR_CgaCtaId ;  /* 0x00000000000879c3 */ /* 0x000e220000008800 */
[----:B------:R-:W-:Y:S01]  /*01a0*/  UMOV UR4, 0x400 ;  /* 0x0000040000047882 */ /* 0x000fe20000000000 */
[----:B------:R-:W-:Y:S01]  /*01b0*/  UMOV UR5, 0x1 ;  /* 0x0000000100057882 */ /* 0x000fe20000000000 */
[----:B------:R-:W-:Y:S02]  /*01c0*/  UMOV UR6, 0x2 ;  /* 0x0000000200067882 */ /* 0x000fe40000000000 */
[----:B------:R-:W-:-:S04]  /*01d0*/  UIADD3 UR6, -UR6, 0x100000, URZ ;  /* 0x0010000006067890 */ /* 0x000fc8000fffe13f */
[----:B------:R-:W-:Y:S02]  /*01e0*/  USHF.L.U32 UR7, UR6, 0xb, URZ ;  /* 0x0000000b06077899 */ /* 0x000fe4000800063f */
[----:B------:R-:W-:Y:S02]  /*01f0*/  USHF.L.U32 UR6, UR6, 0x1, URZ ;  /* 0x0000000106067899 */ /* 0x000fe4000800063f */
[----:B0-----:R-:W-:Y:S02]  /*0200*/  ULEA UR8, UR8, UR4, 0x18 ;  /* 0x0000000408087291 */ /* 0x001fe4000f8ec03f */
[----:B------:R-:W-:-:S04]  /*0210*/  UIADD3 UR4, -UR5, 0x100000, URZ ;  /* 0x0010000005047890 */ /* 0x000fc8000fffe13f */
[----:B------:R-:W-:Y:S02]  /*0220*/  USHF.L.U32 UR5, UR4, 0xb, URZ ;  /* 0x0000000b04057899 */ /* 0x000fe4000800063f */
[----:B------:R-:W-:Y:S01]  /*0230*/  USHF.L.U32 UR4, UR4, 0x1, URZ ;  /* 0x0000000104047899 */ /* 0x000fe2000800063f */
[----:B------:R-:W0:Y:S11]  /*0240*/  FENCE.VIEW.ASYNC.S ;  /* 0x00000000000073c6 */ /* 0x000e360000000000 */
[----:B0-----:R0:W1:Y:S01]  /*0250*/  SYNCS.EXCH.64 URZ, [UR8], UR4 ;  /* 0x00000004083f75b2 */ /* 0x0010620008000100 */
[----:B------:R0:W2:Y:S01]  /*0260*/  SYNCS.EXCH.64 URZ, [UR8+0x258], UR6 ;  /* 0x00025806083f75b2 */ /* 0x0000a20008000100 */
[----:B------:R0:W3:Y:S01]  /*0270*/  SYNCS.EXCH.64 URZ, [UR8+0x8], UR4 ;  /* 0x00000804083f75b2 */ /* 0x0000e20008000100 */
[----:B------:R0:W4:Y:S01]  /*0280*/  SYNCS.EXCH.64 URZ, [UR8+0x260], UR6 ;  /* 0x00026006083f75b2 */ /* 0x0001220008000100 */
[----:B------:R0:W0:Y:S01]  /*0290*/  SYNCS.EXCH.64 URZ, [UR8+0x10], UR4 ;  /* 0x00001004083f75b2 */ /* 0x0000220008000100 */
        /* <DEDUP_REMOVED lines=145> */
[----:B-1234-:R-:W-:Y:S01]  /*0bb0*/  NOP ;  /* 0x0000000000007918 */ /* 0x01efe20000000000 */
.L_x_3:
[----:B0-----:R-:W-:Y:S05]  /*0bc0*/  BSYNC B0 ;  /* 0x0000000000007941 */ /* 0x001fea0003800000 */
.L_x_2:
[----:B------:R-:W0:Y:S01]  /*0bd0*/  SHFL.IDX PT, R9, R0, RZ, 0x1f ;  /* 0x00001fff00097589 */ /* 0x000e2200000e0000 */
[----:B------:R-:W1:Y:S01]  /*0be0*/  S2UR UR12, SR_CTAID.X ;  /* 0x00000000000c79c3 */ /* 0x000e620000002500 */
[----:B------:R-:W-:Y:S02]  /*0bf0*/  SHF.R.S32.HI R3, RZ, 0x1f, R12 ;  /* 0x0000001fff037819 */ /* 0x000fe4000001140c */
[----:B------:R-:W-:Y:S01]  /*0c00*/  ELECT P0, URZ, PT ;  /* 0x00000000003f782f */ /* 0x000fe20003800000 */
[----:B------:R-:W2:Y:S01]  /*0c10*/  SHFL.IDX PT, R8, R0, RZ, 0x1f ;  /* 0x00001fff00087589 */ /* 0x000ea200000e0000 */
[----:B------:R-:W-:Y:S01]  /*0c20*/  ULDC UR4, c[0x0][0x150] ;  /* 0x0000540000047ab9 */ /* 0x000fe20000000800 */
[----:B------:R-:W-:Y:S02]  /*0c30*/  LEA.HI R3, R3, R12, RZ, 0x7 ;  /* 0x0000000c03037211 */ /* 0x000fe400078f38ff */
[----:B------:R-:W-:Y:S01]  /*0c40*/  ELECT P1, URZ, PT ;  /* 0x00000000003f782f */ /* 0x000fe20003820000 */
[----:B------:R-:W3:Y:S01]  /*0c50*/  S2R R14, SR_CTAID.Y ;  /* 0x00000000000e7919 */ /* 0x000ee20000002600 */
[----:B------:R-:W4:Y:S01]  /*0c60*/  LDC R11, c[0x0][0x140] ;  /* 0x00005000ff0b7b82 */ /* 0x000f220000000800 */
[----:B------:R-:W-:Y:S01]  /*0c70*/  LOP3.LUT R3, R3, 0xffffff80, RZ, 0xc0, !PT ;  /* 0xffffff8003037812 */ /* 0x000fe200078ec0ff */
[----:B------:R-:W-:Y:S01]  /*0c80*/  UMOV UR11, 0x80 ;  /* 0x00000080000b7882 */ /* 0x000fe20000000000 */
[----:B------:R-:W5:Y:S01]  /*0c90*/  SHFL.IDX PT, R4, R4, RZ, 0x1f ;  /* 0x00001fff04047589 */ /* 0x000f6200000e0000 */
[----:B------:R-:W-:Y:S01]  /*0ca0*/  NOP ;  /* 0x0000000000007918 */ /* 0x000fe20000000000 */
[----:B------:R-:W-:Y:S01]  /*0cb0*/  NOP ;  /* 0x0000000000007918 */ /* 0x000fe20000000000 */
[----:B------:R-:W-:Y:S01]  /*0cc0*/  IMAD.IADD R7, R12, 0x1, -R3 ;  /* 0x000000010c077824 */ /* 0x000fe200078e0a03 */
[C---:B------:R-:W-:Y:S01]  /*0cd0*/  ISETP.NE.AND P4, PT, R5.reuse, RZ, PT ;  /* 0x000000ff0500720c */ /* 0x040fe20003f85270 */
[----:B------:R-:W5:Y:S01]  /*0ce0*/  LDC R16, c[0x0][0x144] ;  /* 0x00005100ff107b82 */ /* 0x000f620000000800 */
[----:B------:R-:W-:-:S02]  /*0cf0*/  VIADD R40, R5, 0xffffffff ;  /* 0xffffffff05287836 */ /* 0x000fc40000000000 */
[----:B------:R-:W-:-:S03]  /*0d00*/  SHF.R.S32.HI R18, RZ, 0x1f, R7 ;  /* 0x0000001fff127819 */ /* 0x000fc60000011407 */
[----:B------:R-:W-:Y:S02]  /*0d10*/  ISETP.GE.U32.AND P6, PT, R40, 0x2, PT ;  /* 0x000000022800780c */ /* 0x000fe40003fc6070 */
[----:B0-----:R-:W-:Y:S01]  /*0d20*/  ISETP.NE.OR P0, PT, R9, RZ, !P0 ;  /* 0x000000ff0900720c */ /* 0x001fe20004705670 */
[----:B------:R-:W0:Y:S01]  /*0d30*/  LDC R25, c[0x0][0x148] ;  /* 0x00005200ff197b82 */ /* 0x000e220000000800 */
[----:B-1----:R-:W-:Y:S02]  /*0d40*/  I2FP.F32.U32 R9, UR12 ;  /* 0x0000000c00097c45 */ /* 0x002fe40008201000 */
[----:B------:R-:W-:Y:S02]  /*0d50*/  LEA.HI R3, R18, R7, RZ, 0x3 ;  /* 0x0000000712037211 */ /* 0x000fe400078f18ff */
[----:B--2---:R-:W-:Y:S01]  /*0d60*/  ISETP.NE.OR P1, PT, R8, RZ, !P1 ;  /* 0x000000ff0800720c */ /* 0x004fe20004f25670 */
[----:B------:R-:W-:Y:S01]  /*0d70*/  FMUL R13, R9, UR4 ;  /* 0x00000004090d7c20 */ /* 0x000fe20008400000 */
[--C-:B------:R-:W-:Y:S01]  /*0d80*/  SHF.R.S32.HI R0, RZ, 0x3, R3.reuse ;  /* 0x00000003ff007819 */ /* 0x100fe20000011403 */
[----:B------:R-:W-:Y:S01]  /*0d90*/  ULDC UR4, c[0x0][0x154] ;  /* 0x0000550000047ab9 */ /* 0x000fe20000000800 */
[----:B------:R-:W-:-:S02]  /*0da0*/  SHF.R.S32.HI R3, RZ, 0x1f, R3 ;  /* 0x0000001fff037819 */ /* 0x000fc40000011403 */
[----:B------:R-:W-:Y:S01]  /*0db0*/  SHF.R.S32.HI R9, RZ, 0x1f, R6 ;  /* 0x0000001fff097819 */ /* 0x000fe20000011406 */
[----:B------:R-:W1:Y:S01]  /*0dc0*/  F2I.U32.TRUNC.NTZ R13, R13 ;  /* 0x0000000d000d7305 */ /* 0x000e62000020f000 */
[----:B------:R-:W-:Y:S01]  /*0dd0*/  LEA.HI R8, R3, R0, RZ, 0x2 ;  /* 0x0000000003087211 */ /* 0x000fe200078f10ff */
[----:B------:R-:W-:Y:S01]  /*0de0*/  VOTEU.ALL UP1, P0 ;  /* 0x00000000003f7886 */ /* 0x000fe20000020000 */
[----:B------:R-:W-:Y:S01]  /*0df0*/  LEA.HI R10, R9, R6, RZ, 0x2 ;  /* 0x00000006090a7211 */ /* 0x000fe200078f10ff */
[----:B------:R-:W-:Y:S01]  /*0e00*/  VOTEU.ALL UP0, P0 ;  /* 0x00000000003f7886 */ /* 0x000fe20000000000 */
[----:B----4-:R-:W-:Y:S01]  /*0e10*/  ISETP.EQ.U32.AND P3, PT, R11, 0x1, PT ;  /* 0x000000010b00780c */ /* 0x010fe20003f62070 */
[----:B------:R-:W-:Y:S01]  /*0e20*/  VOTEU.ALL UP2, P1 ;  /* 0x00000000003f7886 */ /* 0x000fe20000840000 */
[----:B------:R-:W-:Y:S01]  /*0e30*/  SHF.R.S32.HI R3, RZ, 0x1f, R2 ;  /* 0x0000001fff037819 */ /* 0x000fe20000011402 */
[----:B------:R-:W2:Y:S01]  /*0e40*/  @!UP1 S2UR UR7, SR_CgaCtaId ;  /* 0x00000000000799c3 */ /* 0x000ea20000008800 */
[----:B------:R-:W-:Y:S01]  /*0e50*/  LOP3.LUT R9, R8, 0xfffffffc, RZ, 0xc0, !PT ;  /* 0xfffffffc08097812 */ /* 0x000fe200078ec0ff */
[----:B------:R-:W-:Y:S01]  /*0e60*/  @!UP1 UMOV UR6, 0x400 ;  /* 0x0000040000069882 */ /* 0x000fe20000000000 */
[----:B------:R-:W-:Y:S01]  /*0e70*/  LOP3.LUT R11, R10, 0x3ffffffc, RZ, 0xc0, !PT ;  /* 0x3ffffffc0a0b7812 */ /* 0x000fe200078ec0ff */
[----:B------:R-:W-:Y:S01]  /*0e80*/  @!UP2 UMOV UR9, 0x400 ;  /* 0x000004000009a882 */ /* 0x000fe20000000000 */
[----:B------:R-:W-:Y:S01]  /*0e90*/  LEA.HI R3, R3, R2, RZ, 0x2 ;  /* 0x0000000203037211 */ /* 0x000fe200078f10ff */
[----:B------:R-:W-:Y:S01]  /*0ea0*/  IMAD.IADD R9, R0, 0x1, -R9 ;  /* 0x0000000100097824 */ /* 0x000fe200078e0a09 */
[----:B------:R-:W-:Y:S01]  /*0eb0*/  VOTEU.ALL UP3, P1 ;  /* 0x00000000003f7886 */ /* 0x000fe20000860000 */
[----:B------:R-:W-:Y:S01]  /*0ec0*/  IMAD.IADD R6, R6, 0x1, -R11 ;  /* 0x0000000106067824 */ /* 0x000fe200078e0a0b */
[----:B------:R-:W-:Y:S01]  /*0ed0*/  LOP3.LUT R3, R3, 0xfffffffc, RZ, 0xc0, !PT ;  /* 0xfffffffc03037812 */ /* 0x000fe200078ec0ff */
[----:B------:R-:W4:Y:S01]  /*0ee0*/  @!UP2 S2UR UR10, SR_CgaCtaId ;  /* 0x00000000000aa9c3 */ /* 0x000f220000008800 */
[----:B-1----:R-:W-:Y:S01]  /*0ef0*/  IMAD.MOV R13, RZ, RZ, -R13 ;  /* 0x000000ffff0d7224 */ /* 0x002fe200078e0a0d */
[----:B------:R-:W-:Y:S01]  /*0f00*/  VOTEU.ALL UP4, P1 ;  /* 0x00000000003f7886 */ /* 0x000fe20000880000 */
[----:B------:R-:W-:Y:S01]  /*0f10*/  IMAD R6, R6, 0x4, R9 ;  /* 0x0000000406067824 */ /* 0x000fe200078e0209 */
[----:B------:R-:W-:Y:S01]  /*0f20*/  VOTEU.ALL UP5, P1 ;  /* 0x00000000003f7886 */ /* 0x000fe200008a0000 */
[----:B------:R-:W-:Y:S01]  /*0f30*/  IMAD.IADD R19, R2, 0x1, -R3 ;  /* 0x0000000102137824 */ /* 0x000fe200078e0a03 */
[----:B---3--:R-:W-:Y:S01]  /*0f40*/  I2FP.F32.U32 R2, R14 ;  /* 0x0000000e00027245 */ /* 0x008fe20000201000 */
[----:B-----5:R-:W-:Y:S01]  /*0f50*/  IMAD R24, R16, R13, UR12 ;  /* 0x0000000c10187e24 */ /* 0x020fe2000f8e020d */
[C---:B------:R-:W-:Y:S01]  /*0f60*/  LEA.HI R0, R6.reuse, R6, RZ, 0x1 ;  /* 0x0000000606007211 */ /* 0x040fe200078f08ff */
[----:B------:R-:W-:Y:S01]  /*0f70*/  IMAD.SHL.U32 R11, R6, 0x4, RZ ;  /* 0x00000004060b7824 */ /* 0x000fe200078e00ff */
[----:B------:R-:W-:Y:S01]  /*0f80*/  R2UR UR15, R4 ;  /* 0x00000000040f72ca */ /* 0x000fe200000e0000 */
[----:B------:R-:W-:Y:S01]  /*0f90*/  FMUL R2, R2, UR4 ;  /* 0x0000000402027c20 */ /* 0x000fe20008400000 */
[----:B------:R-:W-:Y:S01]  /*0fa0*/  LOP3.LUT R3, R0, 0xfffffffe, RZ, 0xc0, !PT ;  /* 0xfffffffe00037812 */ /* 0x000fe200078ec0ff */
[----:B------:R-:W-:Y:S01]  /*0fb0*/  UMOV UR4, 0x20 ;  /* 0x0000002000047882 */ /* 0x000fe20000000000 */
[----:B--2---:R-:W-:Y:S01]  /*0fc0*/  @!UP1 ULEA UR8, UR7, UR6, 0x18 ;  /* 0x0000000607089291 */ /* 0x004fe2000f8ec03f */
[----:B------:R-:W-:Y:S01]  /*0fd0*/  LOP3.LUT R11, R6, 0xc, R11, 0x78, !PT ;  /* 0x0000000c060b7812 */ /* 0x000fe200078e780b */
[----:B------:R-:W-:-:S04]  /*0fe0*/  @!UP1 UIADD3 UR4, -UR4, 0x100000, URZ ;  /* 0x0010000004049890 */ /* 0x000fc8000fffe13f */
[----:B------:R-:W-:Y:S02]  /*0ff0*/  @!UP1 USHF.L.U32 UR5, UR4, 0xb, URZ ;  /* 0x0000000b04059899 */ /* 0x000fe4000800063f */
[----:B------:R-:W-:Y:S01]  /*1000*/  @!UP1 USHF.L.U32 UR4, UR4, 0x1, URZ ;  /* 0x0000000104049899 */ /* 0x000fe2000800063f */
[----:B------:R-:W-:Y:S01]  /*1010*/  IMAD.IADD R3, R6, 0x1, -R3 ;  /* 0x0000000106037824 */ /* 0x000fe200078e0a03 */
[----:B------:R-:W1:Y:S01]  /*1020*/  F2I.U32.TRUNC.NTZ R2, R2 ;  /* 0x0000000200027305 */ /* 0x000e62000020f000 */
[----:B------:R-:W-:-:S04]  /*1030*/  @!UP2 UIADD3 UR6, -UR11, 0x100000, URZ ;  /* 0x001000000b06a890 */ /* 0x000fc8000fffe13f */
[----:B------:R-:W-:Y:S02]  /*1040*/  @!UP2 USHF.L.U32 UR7, UR6, 0xb, URZ ;  /* 0x0000000b0607a899 */ /* 0x000fe4000800063f */
[----:B------:R-:W-:Y:S01]  /*1050*/  @!UP2 USHF.L.U32 UR6, UR6, 0x1, URZ ;  /* 0x000000010606a899 */ /* 0x000fe2000800063f */
[----:B------:R-:W-:Y:S01]  /*1060*/  IMAD.MOV.U32 R13, RZ, RZ, 0x1 ;  /* 0x00000001ff0d7424 */ /* 0x000fe200078e00ff */
[----:B------:R-:W-:Y:S01]  /*1070*/  VOTEU.ALL UP1, P0 ;  /* 0x00000000003f7886 */ /* 0x000fe20000020000 */
[----:B------:R-:W-:Y:S01]  /*1080*/  ISETP.NE.AND P2, PT, R3, R24, PT ;  /* 0x000000180300720c */ /* 0x000fe20003f45270 */
[----:B----4-:R-:W-:Y:S01]  /*1090*/  @!UP2 ULEA UR9, UR10, UR9, 0x18 ;  /* 0x000000090a09a291 */ /* 0x010fe2000f8ec03f */
[----:B------:R-:W-:Y:S01]  /*10a0*/  LOP3.LUT P0, RZ, R7, 0x7, RZ, 0xc0, !PT ;  /* 0x0000000707ff7812 */ /* 0x000fe2000780c0ff */
[----:B------:R-:W-:Y:S01]  /*10b0*/  VOTEU.ALL UP2, P1 ;  /* 0x00000000003f7886 */ /* 0x000fe20000840000 */
[----:B------:R-:W-:Y:S01]  /*10c0*/  ISETP.NE.AND P1, PT, R19, 0x3, PT ;  /* 0x000000031300780c */ /* 0x000fe20003f25270 */
[----:B------:R-:W2:Y:S02]  /*10d0*/  FENCE.VIEW.ASYNC.S ;  /* 0x00000000000073c6 */ /* 0x000ea40000000000 */
[----:B--2---:R2:W3:Y:S01]  /*10e0*/  @!UP0 SYNCS.EXCH.64 URZ, [UR8+0x4e0], UR4 ;  /* 0x0004e004083f85b2 */ /* 0x0044e20008000100 */
[----:B------:R-:W-:-:S02]  /*10f0*/  ISETP.LT.U32.AND P0, PT, R11, 0x2, !P0 ;  /* 0x000000020b00780c */ /* 0x000fc40004701070 */
[----:B------:R-:W-:Y:S01]  /*1100*/  ISETP.EQ.OR P1, PT, R19, RZ, !P1 ;  /* 0x000000ff1300720c */ /* 0x000fe20004f22670 */
[----:B-1----:R-:W-:Y:S01]  /*1110*/  IMAD.MOV R26, RZ, RZ, -R2 ;  /* 0x000000ffff1a7224 */ /* 0x002fe200078e0a02 */
[----:B------:R-:W-:Y:S02]  /*1120*/  SEL R2, RZ, 0x1, !P0 ;  /* 0x00000001ff027807 */ /* 0x000fe40004000000 */
[----:B------:R-:W-:Y:S01]  /*1130*/  @P2 LEA.HI R0, R11, R11, RZ, 0x1 ;  /* 0x0000000b0b002211 */ /* 0x000fe200078f08ff */
[----:B0-----:R-:W-:Y:S01]  /*1140*/  IMAD R3, R25, R26, R14 ;  /* 0x0000001a19037224 */ /* 0x001fe200078e020e */
[----:B------:R-:W-:Y:S02]  /*1150*/  ISETP.EQ.AND P1, PT, R5, RZ, P1 ;  /* 0x000000ff0500720c */ /* 0x000fe40000f22270 */
[----:B------:R-:W-:Y:S01]  /*1160*/  @P2 SHF.R.S32.HI R0, RZ, 0x1, R0 ;  /* 0x00000001ff002819 */ /* 0x000fe20000011400 */
[----:B------:R2:W0:Y:S03]  /*1170*/  @!UP1 SYNCS.EXCH.64 URZ, [UR8+0x4e8], UR4 ;  /* 0x0004e804083f95b2 */ /* 0x0004260008000100 */
[----:B------:R-:W-:Y:S01]  /*1180*/  @P2 ISETP.NE.AND P5, PT, R0, R3, PT ;  /* 0x000000030000220c */ /* 0x000fe20003fa5270 */
[----:B------:R-:W-:Y:S01]  /*1190*/  NOP ;  /* 0x0000000000007918 */ /* 0x000fe20000000000 */
[----:B------:R-:W-:-:S02]  /*11a0*/  SEL R0, RZ, 0x1, !P1 ;  /* 0x00000001ff007807 */ /* 0x000fc40004800000 */
[----:B------:R-:W-:Y:S02]  /*11b0*/  @P2 SEL R13, RZ, 0x1, P5 ;  /* 0x00000001ff0d2807 */ /* 0x000fe40002800000 */
[----:B------:R-:W-:Y:S02]  /*11c0*/  SEL R0, R0, 0x2, P6 ;  /* 0x0000000200007807 */ /* 0x000fe40003000000 */
[----:B------:R-:W-:Y:S01]  /*11d0*/  LOP3.LUT R13, R13, R2, RZ, 0xc0, !PT ;  /* 0x000000020d0d7212 */ /* 0x000fe200078ec0ff */
[----:B------:R2:W1:Y:S01]  /*11e0*/  @!UP2 SYNCS.EXCH.64 URZ, [UR9+0x4c0], UR6 ;  /* 0x0004c006093fa5b2 */ /* 0x0004620008000100 */
[----:B------:R2:W4:Y:S01]  /*11f0*/  @!UP3 SYNCS.EXCH.64 URZ, [UR9+0x4c8], UR6 ;  /* 0x0004c806093fb5b2 */ /* 0x0005220008000100 */
[----:B------:R2:W0:Y:S01]  /*1200*/  @!UP4 SYNCS.EXCH.64 URZ, [UR9+0x4d0], UR6 ;  /* 0x0004d006093fc5b2 */ /* 0x0004220008000100 */
[----:B------:R2:W0:Y:S01]  /*1210*/  @!UP5 SYNCS.EXCH.64 URZ, [UR9+0x4d8], UR6 ;  /* 0x0004d806093fd5b2 */ /* 0x0004220008000100 */
[----:B------:R-:W-:Y:S01]  /*1220*/  NOP ;  /* 0x0000000000007918 */ /* 0x000fe20000000000 */
[----:B--23--:R-:W-:Y:S05]  /*1230*/  @!P3 BRA `(.L_x_4) ;  /* 0x000000000008b947 */ /* 0x00cfea0003800000 */
[----:B01--4-:R-:W-:Y:S01]  /*1240*/  UCGABAR_ARV ;  /* 0x00000000000079c7 */ /* 0x013fe20008000000 */
[----:B------:R-:W-:Y:S05]  /*1250*/  BRA `(.L_x_5) ;  /* 0x0000000000047947 */ /* 0x000fea0003800000 */
.L_x_4:
[----:B01--4-:R-:W-:Y:S01]  /*1260*/  NOP ;  /* 0x0000000000007918 */ /* 0x013fe20000000000 */
.L_x_5:
[----:B------:R-:W-:Y:S01]  /*1270*/  ULDC.64 UR4, c[0x0][0x598] ;  /* 0x0001660000047ab9 */ /* 0x000fe20000000a00 */
[----:B------:R-:W-:Y:S01]  /*1280*/  ULDC.64 UR20, c[0x0][0x208] ;  /* 0x0000820000147ab9 */ /* 0x000fe20000000a00 */
[----:B------:R-:W-:-:S04]  /*1290*/  ISETP.NE.U32.AND P0, PT, RZ, UR4, PT ;  /* 0x00000004ff007c0c */ /* 0x000fc8000bf05070 */
[----:B------:R-:W-:-:S13]  /*12a0*/  ISETP.NE.AND.EX P0, PT, RZ, UR5, PT, P0 ;  /* 0x00000005ff007c0c */ /* 0x000fda000bf05300 */
[----:B------:R-:W-:Y:S05]  /*12b0*/  @!P0 BRA `(.L_x_6) ;  /* 0x00000000001c8947 */ /* 0x000fea0003800000 */
[----:B------:R-:W0:Y:S02]  /*12c0*/  LDC.64 R2, c[0x0][0x598] ;  /* 0x00016600ff027b82 */ /* 0x000e240000000a00 */
[----:B0-----:R-:W2:Y:S02]  /*12d0*/  LDG.E.64 R2, desc[UR20][R2.64] ;  /* 0x0000001402027981 */ /* 0x001ea4000c1e1b00 */
[----:B--2---:R-:W-:-:S04]  /*12e0*/  ISETP.NE.U32.AND P0, PT, R2, RZ, PT ;  /* 0x000000ff0200720c */ /* 0x004fc80003f05070 */
[----:B------:R-:W-:-:S13]  /*12f0*/  ISETP.NE.AND.EX P0, PT, R3, RZ, PT, P0 ;  /* 0x000000ff0300720c */ /* 0x000fda0003f05300 */
[----:B------:R-:W-:Y:S05]  /*1300*/  @!P0 BRA `(.L_x_6) ;  /* 0x0000000000088947 */ /* 0x000fea0003800000 */
[----:B------:R0:W5:Y:S01]  /*1310*/  LD.E R16, desc[UR20][R2.64] ;  /* 0x0000001402107980 */ /* 0x000162000c101900 */
[----:B------:R-:W-:Y:S05]  /*1320*/  BRA `(.L_x_7) ;  /* 0x0000000000207947 */ /* 0x000fea0003800000 */
.L_x_6:
[----:B------:R-:W-:Y:S02]  /*1330*/  ULDC.64 UR4, c[0x0][0x588] ;  /* 0x0001620000047ab9 */ /* 0x000fe40000000a00 */
[----:B------:R-:W-:-:S04]  /*1340*/  ISETP.NE.U32.AND P0, PT, RZ, UR4, PT ;  /* 0x00000004ff007c0c */ /* 0x000fc8000bf05070 */
[----:B------:R-:W-:-:S13]  /*1350*/  ISETP.NE.AND.EX P0, PT, RZ, UR5, PT, P0 ;  /* 0x00000005ff007c0c */ /* 0x000fda000bf05300 */
[----:B------:R-:W-:Y:S05]  /*1360*/  @!P0 BRA `(.L_x_8) ;  /* 0x00000000000c8947 */ /* 0x000fea0003800000 */
[----:B------:R-:W0:Y:S02]  /*1370*/  LDC.64 R16, c[0x0][0x588] ;  /* 0x00016200ff107b82 */ /* 0x000e240000000a00 */
[----:B0-----:R1:W5:Y:S01]  /*1380*/  LDG.E R16, desc[UR20][R16.64] ;  /* 0x0000001410107981 */ /* 0x001362000c1e1900 */
[----:B------:R-:W-:Y:S05]  /*1390*/  BRA `(.L_x_7) ;  /* 0x0000000000047947 */ /* 0x000fea0003800000 */
.L_x_8:
[----:B------:R-:W2:Y:S02]  /*13a0*/  LDC R16, c[0x0][0x580] ;  /* 0x00016000ff107b82 */ /* 0x000ea40000000800 */
.L_x_7:
[----:B------:R-:W-:Y:S02]  /*13b0*/  ULDC.64 UR4, c[0x0][0x5a0] ;  /* 0x0001680000047ab9 */ /* 0x000fe40000000a00 */
[----:B------:R-:W-:-:S04]  /*13c0*/  ISETP.NE.U32.AND P0, PT, RZ, UR4, PT ;  /* 0x00000004ff007c0c */ /* 0x000fc8000bf05070 */
[----:B------:R-:W-:-:S13]  /*13d0*/  ISETP.NE.AND.EX P0, PT, RZ, UR5, PT, P0 ;  /* 0x00000005ff007c0c */ /* 0x000fda000bf05300 */
[----:B------:R-:W-:Y:S05]  /*13e0*/  @!P0 BRA `(.L_x_9) ;  /* 0x00000000001c8947 */ /* 0x000fea0003800000 */
[----:B0-----:R-:W0:Y:S02]  /*13f0*/  LDC.64 R2, c[0x0][0x5a0] ;  /* 0x00016800ff027b82 */ /* 0x001e240000000a00 */
[----:B0-----:R-:W3:Y:S02]  /*1400*/  LDG.E.64 R2, desc[UR20][R2.64] ;  /* 0x0000001402027981 */ /* 0x001ee4000c1e1b00 */
[----:B---3--:R-:W-:-:S04]  /*1410*/  ISETP.NE.U32.AND P0, PT, R2, RZ, PT ;  /* 0x000000ff0200720c */ /* 0x008fc80003f05070 */
[----:B------:R-:W-:-:S13]  /*1420*/  ISETP.NE.AND.EX P0, PT, R3, RZ, PT, P0 ;  /* 0x000000ff0300720c */ /* 0x000fda0003f05300 */
[----:B------:R-:W-:Y:S05]  /*1430*/  @!P0 BRA `(.L_x_9) ;  /* 0x0000000000088947 */ /* 0x000fea0003800000 */
[----:B-1----:R0:W5:Y:S01]  /*1440*/  LD.E R17, desc[UR20][R2.64] ;  /* 0x0000001402117980 */ /* 0x002162000c101900 */
[----:B------:R-:W-:Y:S05]  /*1450*/  BRA `(.L_x_10) ;  /* 0x0000000000207947 */ /* 0x000fea0003800000 */
.L_x_9:
[----:B------:R-:W-:Y:S02]  /*1460*/  ULDC.64 UR4, c[0x0][0x590] ;  /* 0x0001640000047ab9 */ /* 0x000fe40000000a00 */
[----:B------:R-:W-:-:S04]  /*1470*/  ISETP.NE.U32.AND P0, PT, RZ, UR4, PT ;  /* 0x00000004ff007c0c */ /* 0x000fc8000bf05070 */
[----:B------:R-:W-:-:S13]  /*1480*/  ISETP.NE.AND.EX P0, PT, RZ, UR5, PT, P0 ;  /* 0x00000005ff007c0c */ /* 0x000fda000bf05300 */
[----:B------:R-:W-:Y:S05]  /*1490*/  @!P0 BRA `(.L_x_11) ;  /* 0x00000000000c8947 */ /* 0x000fea0003800000 */
[----:B0-----:R-:W1:Y:S02]  /*14a0*/  LDC.64 R2, c[0x0][0x590] ;  /* 0x00016400ff027b82 */ /* 0x001e640000000a00 */
[----:B-1----:R1:W5:Y:S01]  /*14b0*/  LDG.E R17, desc[UR20][R2.64] ;  /* 0x0000001402117981 */ /* 0x002362000c1e1900 */
[----:B------:R-:W-:Y:S05]  /*14c0*/  BRA `(.L_x_10) ;  /* 0x0000000000047947 */ /* 0x000fea0003800000 */
.L_x_11:
[----:B-1----:R-:W3:Y:S02]  /*14d0*/  LDC R17, c[0x0][0x584] ;  /* 0x00016100ff117b82 */ /* 0x002ee40000000800 */
.L_x_10:
[----:B01----:R-:W0:Y:S01]  /*14e0*/  LDC R2, c[0x0][0x65c] ;  /* 0x00019700ff027b82 */ /* 0x003e220000000800 */
[----:B------:R-:W-:Y:S01]  /*14f0*/  ULDC UR8, c[0x0][0x28c] ;  /* 0x0000a30000087ab9 */ /* 0x000fe20000000800 */
[----:B------:R-:W-:Y:S01]  /*1500*/  ISETP.NE.AND P0, PT, R5, 0x2, PT ;  /* 0x000000020500780c */ /* 0x000fe20003f05270 */
[----:B------:R-:W-:Y:S01]  /*1510*/  UIADD3 UR8, UR8, 0x1f, URZ ;  /* 0x0000001f08087890 */ /* 0x000fe2000fffe03f */
[----:B------:R-:W-:Y:S01]  /*1520*/  UMOV UR5, URZ ;  /* 0x0000003f00057c82 */ /* 0x000fe20008000000 */
[----:B------:R-:W-:Y:S02]  /*1530*/  UMOV UR4, URZ ;  /* 0x0000003f00047c82 */ /* 0x000fe40008000000 */
[----:B------:R-:W-:-:S04]  /*1540*/  USHF.R.S32.HI UR9, URZ, 0x1f, UR8 ;  /* 0x0000001f3f097899 */ /* 0x000fc80008011408 */
[----:B------:R-:W-:-:S04]  /*1550*/  ULEA.HI UR9, UR9, UR8, URZ, 0x5 ;  /* 0x0000000809097291 */ /* 0x000fc8000f8f283f */
[----:B------:R-:W-:Y:S01]  /*1560*/  USHF.R.S32.HI UR13, URZ, 0x5, UR9 ;  /* 0x000000053f0d7899 */ /* 0x000fe20008011409 */
[----:B0-----:R-:W-:Y:S01]  /*1570*/  ISETP.NE.AND P2, PT, R2, 0x1, PT ;  /* 0x000000010200780c */ /* 0x001fe20003f45270 */
[----:B------:R-:W-:-:S12]  /*1580*/  IMAD.U32 R2, RZ, RZ, UR12 ;  /* 0x0000000cff027e24 */ /* 0x000fd8000f8e00ff */
[----:B------:R-:W0:Y:S01]  /*1590*/  @P2 LDC R9, c[0x0][0x10] ;  /* 0x00000400ff092b82 */ /* 0x000e220000000800 */
[----:B------:R-:W-:Y:S02]  /*15a0*/  @P2 IMAD.MOV.U32 R15, RZ, RZ, RZ ;  /* 0x000000ffff0f2224 */ /* 0x000fe400078e00ff */
[----:B------:R-:W-:-:S05]  /*15b0*/  @P2 IMAD.MOV.U32 R3, RZ, RZ, RZ ;  /* 0x000000ffff032224 */ /* 0x000fca00078e00ff */
[----:B------:R-:W1:Y:S01]  /*15c0*/  @!P2 LDC R21, c[0x0][0xc] ;  /* 0x00000300ff15ab82 */ /* 0x000e620000000800 */
[----:B------:R-:W-:Y:S01]  /*15d0*/  ULDC UR6, c[0x0][0xc] ;  /* 0x0000030000067ab9 */ /* 0x000fe20000000800 */
[----:B------:R-:W-:Y:S02]  /*15e0*/  ULDC UR7, c[0x0][0x10] ;  /* 0x0000040000077ab9 */ /* 0x000fe40000000800 */
[----:B------:R-:W-:-:S04]  /*15f0*/  UIMAD.WIDE.U32 UR6, UR6, UR7, URZ ;  /* 0x00000007060672a5 */ /* 0x000fc8000f8e003f */
[----:B------:R-:W4:Y:S01]  /*1600*/  LDC R6, c[0x0][0x14] ;  /* 0x00000500ff067b82 */ /* 0x000f220000000800 */
[----:B0-----:R-:W-:-:S04]  /*1610*/  @P2 IMAD.WIDE.U32 R8, R9, UR12, R14 ;  /* 0x0000000c09082c25 */ /* 0x001fc8000f8e000e */
[----:B------:R-:W-:Y:S02]  /*1620*/  @P2 IMAD.IADD R9, R9, 0x1, R3 ;  /* 0x0000000109092824 */ /* 0x000fe400078e0203 */
[----:B------:R-:W-:Y:S02]  /*1630*/  IMAD.MOV.U32 R3, RZ, RZ, RZ ;  /* 0x000000ffff037224 */ /* 0x000fe400078e00ff */
[----:B-1----:R-:W-:-:S04]  /*1640*/  @!P2 IMAD.WIDE.U32 R4, R14, R21, R2 ;  /* 0x000000150e04a225 */ /* 0x002fc800078e0002 */
[----:B------:R-:W-:Y:S02]  /*1650*/  @!P2 IMAD.MOV.U32 R8, RZ, RZ, R4 ;  /* 0x000000ffff08a224 */ /* 0x000fe400078e0004 */
[C---:B----4-:R-:W-:Y:S02]  /*1660*/  IMAD R21, R6.reuse, UR7, RZ ;  /* 0x0000000706157c24 */ /* 0x050fe4000f8e02ff */
[----:B------:R-:W-:Y:S01]  /*1670*/  IMAD.WIDE.U32 R2, R6, UR6, RZ ;  /* 0x0000000606027c25 */ /* 0x000fe2000f8e00ff */
[----:B------:R-:W-:-:S03]  /*1680*/  ULDC.64 UR6, c[0x0][0x650] ;  /* 0x0001940000067ab9 */ /* 0x000fc60000000a00 */
[----:B------:R-:W-:Y:S02]  /*1690*/  @!P2 IMAD.MOV.U32 R9, RZ, RZ, R5 ;  /* 0x000000ffff09a224 */ /* 0x000fe400078e0005 */
[----:B------:R-:W-:Y:S01]  /*16a0*/  IMAD.IADD R10, R3, 0x1, R21 ;  /* 0x00000001030a7824 */ /* 0x000fe200078e0215 */
[----:B------:R-:W-:Y:S06]  /*16b0*/  @P0 BRA `(.L_x_12) ;  /* 0x0000000000200947 */ /* 0x000fec0003800000 */
[----:B------:R-:W-:Y:S01]  /*16c0*/  UISETP.GE.U32.AND UP0, UPT, UR13, 0x4b, UPT ;  /* 0x0000004b0d00788c */ /* 0x000fe2000bf06070 */
[----:B------:R-:W-:Y:S01]  /*16d0*/  IADD3 R8, P0, R8, R2, RZ ;  /* 0x0000000208087210 */ /* 0x000fe20007f1e0ff */
[----:B------:R-:W-:-:S04]  /*16e0*/  UIMAD.WIDE.U32 UR4, UR13, 0x1b4e81b5, URZ ;  /* 0x1b4e81b50d0478a5 */ /* 0x000fc8000f8e003f */
[----:B------:R-:W-:Y:S01]  /*16f0*/  USHF.R.U32.HI UR5, URZ, 0x3, UR5 ;  /* 0x000000033f057899 */ /* 0x000fe20008011605 */
[----:B------:R-:W-:Y:S02]  /*1700*/  IMAD.X R9, R10, 0x1, R9, P0 ;  /* 0x000000010a097824 */ /* 0x000fe400000e0609 */
[----:B------:R-:W-:Y:S02]  /*1710*/  UMOV UR4, URZ ;  /* 0x0000003f00047c82 */ /* 0x000fe40008000000 */
[----:B------:R-:W-:Y:S02]  /*1720*/  @UP0 ULOP3.LUT UR4, UR5, 0x1, URZ, 0xc0, !UPT ;  /* 0x0000000105040892 */ /* 0x000fe4000f8ec03f */
[----:B------:R-:W-:-:S12]  /*1730*/  UIMAD UR5, UR5, -0x4b, UR13 ;  /* 0xffffffb5050578a4 */ /* 0x000fd8000f8e020d */
.L_x_12:
[----:B------:R-:W-:Y:S01]  /*1740*/  ISETP.GE.U32.AND P0, PT, R8, UR6, PT ;  /* 0x0000000608007c0c */ /* 0x000fe2000bf06070 */
[----:B------:R-:W-:Y:S01]  /*1750*/  IMAD.MOV.U32 R4, RZ, RZ, -0x1 ;  /* 0xffffffffff047424 */ /* 0x000fe200078e00ff */
[----:B------:R-:W-:Y:S01]  /*1760*/  PRMT R20, RZ, 0x7610, R20 ;  /* 0x00007610ff147816 */ /* 0x000fe20000000014 */
[----:B------:R-:W-:Y:S01]  /*1770*/  IMAD.MOV.U32 R5, RZ, RZ, -0x1 ;  /* 0xffffffffff057424 */ /* 0x000fe200078e00ff */
[----:B------:R-:W-:Y:S01]  /*1780*/  ISETP.GE.U32.AND.EX P0, PT, R9, UR7, PT, P0 ;  /* 0x0000000709007c0c */ /* 0x000fe2000bf06100 */
[----:B------:R-:W-:-:S12]  /*1790*/  IMAD.MOV.U32 R6, RZ, RZ, -0x1 ;  /* 0xffffffffff067424 */ /* 0x000fd800078e00ff */
[----:B------:R-:W-:Y:S05]  /*17a0*/  @P0 BRA `(.L_x_13) ;  /* 0x0000000400240947 */ /* 0x000fea0003800000 */
[----:B------:R-:W0:Y:S01]  /*17b0*/  LDC.64 R28, c[0x0][0x628] ;  /* 0x00018a00ff1c7b82 */ /* 0x000e220000000a00 */
[----:B------:R-:W-:Y:S02]  /*17c0*/  IMAD.MOV.U32 R4, RZ, RZ, R8 ;  /* 0x000000ffff047224 */ /* 0x000fe400078e0008 */
[----:B------:R-:W-:-:S05]  /*17d0*/  IMAD.MOV.U32 R5, RZ, RZ, R9 ;  /* 0x000000ffff057224 */ /* 0x000fca00078e0009 */
[----:B------:R-:W1:Y:S08]  /*17e0*/  LDC R6, c[0x0][0x630] ;  /* 0x00018c00ff067b82 */ /* 0x000e700000000800 */
[----:B------:R-:W4:Y:S01]  /*17f0*/  LDC.64 R30, c[0x0][0x620] ;  /* 0x00018800ff1e7b82 */ /* 0x000f220000000a00 */
[----:B0-----:R-:W-:-:S04]  /*1800*/  ISETP.NE.U32.AND P0, PT, R28, RZ, PT ;  /* 0x000000ff1c00720c */ /* 0x001fc80003f05070 */
[----:B------:R-:W-:-:S13]  /*1810*/  ISETP.NE.AND.EX P0, PT, R29, RZ, PT, P0 ;  /* 0x000000ff1d00720c */ /* 0x000fda0003f05300 */
[----:B-1--4-:R-:W-:Y:S05]  /*1820*/  @!P0 BRA `(.L_x_14) ;  /* 0x0000000000288947 */ /* 0x012fea0003800000 */
[----:B------:R-:W0:Y:S02]  /*1830*/  LDC R23, c[0x0][0x634] ;  /* 0x00018d00ff177b82 */ /* 0x000e240000000800 */
[----:B0-----:R-:W-:-:S05]  /*1840*/  IADD3 R23, P0, R8, R23, RZ ;  /* 0x0000001708177210 */ /* 0x001fca0007f1e0ff */
[----:B------:R-:W-:-:S04]  /*1850*/  IMAD.X R27, RZ, RZ, R9, P0 ;  /* 0x000000ffff1b7224 */ /* 0x000fc800000e0609 */
[----:B------:R-:W-:-:S04]  /*1860*/  IMAD.WIDE.U32 R4, R27, R28, RZ ;  /* 0x0000001c1b047225 */ /* 0x000fc800078e00ff */
[----:B------:R-:W-:-:S04]  /*1870*/  IMAD.WIDE.U32 R20, P0, R23, R29, R4 ;  /* 0x0000001d17147225 */ /* 0x000fc80007800004 */
[----:B------:R-:W-:-:S04]  /*1880*/  IMAD.WIDE.U32 R4, R23, R28, RZ ;  /* 0x0000001c17047225 */ /* 0x000fc800078e00ff */
[----:B------:R-:W-:Y:S01]  /*1890*/  IMAD.X R23, RZ, RZ, RZ, P0 ;  /* 0x000000ffff177224 */ /* 0x000fe200000e06ff */
[----:B------:R-:W-:Y:S01]  /*18a0*/  IADD3 RZ, P0, R5, R20, RZ ;  /* 0x0000001405ff7210 */ /* 0x000fe20007f1e0ff */
[----:B------:R-:W-:-:S04]  /*18b0*/  IMAD.MOV.U32 R22, RZ, RZ, R21 ;  /* 0x000000ffff167224 */ /* 0x000fc800078e0015 */
[----:B------:R-:W-:-:S08]  /*18c0*/  IMAD.WIDE.U32.X R4, R27, R29, R22, P0 ;  /* 0x0000001d1b047225 */ /* 0x000fd000000e0416 */
.L_x_14:
[----:B------:R-:W0:Y:S01]  /*18d0*/  LDC.64 R34, c[0x0][0x640] ;  /* 0x00019000ff227b82 */ /* 0x000e220000000a00 */
[-CC-:B------:R-:W-:Y:S01]  /*18e0*/  SHF.R.U64 R37, R4, R6.reuse, R5.reuse ;  /* 0x0000000604257219 */ /* 0x180fe20000001205 */
[----:B------:R-:W-:Y:S01]  /*18f0*/  IMAD.MOV.U32 R33, RZ, RZ, 0x1 ;  /* 0x00000001ff217424 */ /* 0x000fe200078e00ff */
[----:B------:R-:W-:Y:S02]  /*1900*/  SHF.R.U32.HI R4, RZ, R6, R5 ;  /* 0x00000006ff047219 */ /* 0x000fe40000011605 */
[----:B------:R-:W-:-:S03]  /*1910*/  IADD3 R21, P0, RZ, -R37, RZ ;  /* 0x80000025ff157210 */ /* 0x000fc60007f1e0ff */
[----:B------:R-:W1:Y:S02]  /*1920*/  LDC R20, c[0x0][0x618] ;  /* 0x00018600ff147b82 */ /* 0x000e640000000800 */
[----:B------:R-:W-:-:S04]  /*1930*/  IMAD.X R5, RZ, RZ, ~R4, P0 ;  /* 0x000000ffff057224 */ /* 0x000fc800000e0e04 */
[-C--:B------:R-:W-:Y:S02]  /*1940*/  IMAD R6, R5, R30.reuse, RZ ;  /* 0x0000001e05067224 */ /* 0x080fe400078e02ff */
[----:B------:R-:W4:Y:S01]  /*1950*/  LDC R23, c[0x0][0x608] ;  /* 0x00018200ff177b82 */ /* 0x000f220000000800 */
[----:B------:R-:W-:-:S04]  /*1960*/  IMAD.WIDE.U32 R4, R21, R30, R8 ;  /* 0x0000001e15047225 */ /* 0x000fc800078e0008 */
[----:B------:R-:W-:-:S03]  /*1970*/  IMAD R21, R21, R31, R6 ;  /* 0x0000001f15157224 */ /* 0x000fc600078e0206 */
[----:B------:R-:W2:Y:S01]  /*1980*/  LDC R32, c[0x0][0x658] ;  /* 0x00019600ff207b82 */ /* 0x000ea20000000800 */
[----:B------:R-:W-:Y:S01]  /*1990*/  IMAD.IADD R5, R5, 0x1, R21 ;  /* 0x0000000105057824 */ /* 0x000fe200078e0215 */
[----:B0-----:R-:W-:Y:S01]  /*19a0*/  ISETP.NE.U32.AND P0, PT, R34, RZ, PT ;  /* 0x000000ff2200720c */ /* 0x001fe20003f05070 */
[----:B------:R-:W-:-:S03]  /*19b0*/  IMAD.MOV.U32 R21, RZ, RZ, -0x1 ;  /* 0xffffffffff157424 */ /* 0x000fc600078e00ff */
[----:B------:R-:W-:Y:S02]  /*19c0*/  ISETP.NE.AND.EX P0, PT, R35, RZ, PT, P0 ;  /* 0x000000ff2300720c */ /* 0x000fe40003f05300 */
[----:B------:R-:W0:Y:S01]  /*19d0*/  LDC R28, c[0x0][0x600] ;  /* 0x00018000ff1c7b82 */ /* 0x000e220000000800 */
[-CC-:B-1----:R-:W-:Y:S02]  /*19e0*/  SHF.R.U64 R29, R4, R20.reuse, R5.reuse ;  /* 0x00000014041d7219 */ /* 0x182fe40000001205 */
[----:B------:R-:W-:-:S05]  /*19f0*/  SHF.R.U32.HI R4, RZ, R20, R5 ;  /* 0x00000014ff047219 */ /* 0x000fca0000011605 */
[----:B------:R-:W1:Y:S01]  /*1a00*/  LDC R30, c[0x0][0x648] ;  /* 0x00019200ff1e7b82 */ /* 0x000e620000000800 */
[-CC-:B----4-:R-:W-:Y:S02]  /*1a10*/  SHF.R.U64 R39, R29, R23.reuse, R4.reuse ;  /* 0x000000171d277219 */ /* 0x190fe40000001204 */
[----:B------:R-:W-:-:S05]  /*1a20*/  SHF.R.U32.HI R5, RZ, R23, R4 ;  /* 0x00000017ff057219 */ /* 0x000fca0000011604 */
[----:B------:R-:W4:Y:S01]  /*1a30*/  LDC R31, c[0x0][0x638] ;  /* 0x00018e00ff1f7b82 */ /* 0x000f220000000800 */
[-C--:B--2---:R-:W-:Y:S02]  /*1a40*/  SHF.L.U32 R4, R21, R32.reuse, RZ ;  /* 0x0000002015047219 */ /* 0x084fe400000006ff */
[--C-:B------:R-:W-:Y:S02]  /*1a50*/  SHF.R.U64 R38, R39, R32, R5.reuse ;  /* 0x0000002027267219 */ /* 0x100fe40000001205 */
[----:B------:R-:W-:Y:S02]  /*1a60*/  LOP3.LUT R6, RZ, R4, RZ, 0x33, !PT ;  /* 0x00000004ff067212 */ /* 0x000fe400078e33ff */
[----:B------:R-:W-:Y:S01]  /*1a70*/  SHF.R.U32.HI R5, RZ, R32, R5 ;  /* 0x00000020ff057219 */ /* 0x000fe20000011605 */
[----:B------:R-:W2:Y:S01]  /*1a80*/  LDC R36, c[0x0][0x610] ;  /* 0x00018400ff247b82 */ /* 0x000ea20000000800 */
[----:B------:R-:W-:Y:S01]  /*1a90*/  IMAD.MOV.U32 R4, RZ, RZ, R38 ;  /* 0x000000ffff047224 */ /* 0x000fe200078e0026 */
[----:B------:R-:W-:Y:S06]  /*1aa0*/  @!P0 BRA `(.L_x_15) ;  /* 0x0000000000288947 */ /* 0x000fec0003800000 */
[----:B------:R-:W3:Y:S02]  /*1ab0*/  LDC R23, c[0x0][0x64c] ;  /* 0x00019300ff177b82 */ /* 0x000ee40000000800 */
[----:B---3--:R-:W-:-:S05]  /*1ac0*/  IADD3 R23, P0, R38, R23, RZ ;  /* 0x0000001726177210 */ /* 0x008fca0007f1e0ff */
        /* <DEDUP_REMOVED lines=8> */
.L_x_15:
[----:B-1----:R-:W-:Y:S01]  /*1b50*/  SHF.R.U64 R15, R4, R30, R5 ;  /* 0x0000001e040f7219 */ /* 0x002fe20000001205 */
[----:B------:R-:W-:Y:S01]  /*1b60*/  @P2 IMAD R24, R25, R26, R14 ;  /* 0x0000001a19182224 */ /* 0x000fe200078e020e */
[----:B------:R-:W-:Y:S01]  /*1b70*/  LOP3.LUT R5, R39, R6, RZ, 0xc0, !PT ;  /* 0x0000000627057212 */ /* 0x000fe200078ec0ff */
[----:B0-----:R-:W-:Y:S01]  /*1b80*/  VIADD R6, R28, 0xffffffff ;  /* 0xffffffff1c067836 */ /* 0x001fe20000000000 */
[----:B------:R-:W-:Y:S01]  /*1b90*/  SHF.L.U32 R4, R33, R32, RZ ;  /* 0x0000002021047219 */ /* 0x000fe200000006ff */
[----:B------:R-:W-:-:S03]  /*1ba0*/  IMAD.MOV R20, RZ, RZ, -R15 ;  /* 0x000000ffff147224 */ /* 0x000fc600078e0a0f */
[----:B------:R-:W-:Y:S01]  /*1bb0*/  LOP3.LUT R6, R29, R6, RZ, 0xc0, !PT ;  /* 0x000000061d067212 */ /* 0x000fe200078ec0ff */
[----:B------:R-:W-:Y:S02]  /*1bc0*/  IMAD R15, R4, R15, R5 ;  /* 0x0000000f040f7224 */ /* 0x000fe400078e0205 */
[----:B----4-:R-:W-:Y:S02]  /*1bd0*/  IMAD R5, R20, R31, R38 ;  /* 0x0000001f14057224 */ /* 0x010fe400078e0226 */
[----:B--2---:R-:W-:Y:S02]  /*1be0*/  IMAD R4, R15, R36, R24 ;  /* 0x000000240f047224 */ /* 0x004fe400078e0218 */
[----:B------:R-:W-:Y:S02]  /*1bf0*/  IMAD R15, R5, R28, R6 ;  /* 0x0000001c050f7224 */ /* 0x000fe400078e0206 */
[----:B------:R-:W-:Y:S02]  /*1c00*/  IMAD.MOV.U32 R20, RZ, RZ, 0x1 ;  /* 0x00000001ff147424 */ /* 0x000fe400078e00ff */
[----:B------:R-:W-:Y:S01]  /*1c10*/  IMAD.MOV.U32 R6, RZ, RZ, R37 ;  /* 0x000000ffff067224 */ /* 0x000fe200078e0025 */
[----:B------:R-:W-:-:S02]  /*1c20*/  SEL R5, R15, R4, !P2 ;  /* 0x000000040f057207 */ /* 0x000fc40005000000 */
[----:B------:R-:W-:-:S07]  /*1c30*/  SEL R4, R4, R15, !P2 ;  /* 0x0000000f04047207 */ /* 0x000fce0005000000 */
.L_x_13:
[----:B------:R-:W-:Y:S05]  /*1c40*/  @!P3 BRA `(.L_x_16) ;  /* 0x00000000000cb947 */ /* 0x000fea0003800000 */
[----:B------:R-:W-:Y:S01]  /*1c50*/  UCGABAR_WAIT ;  /* 0x0000000000007dc7 */ /* 0x000fe20008000000 */
[----:B------:R-:W-:Y:S01]  /*1c60*/  CCTL.IVALL ;  /* 0x00000000ff00798f */ /* 0x000fe20002000000 */
[----:B------:R-:W-:Y:S05]  /*1c70*/  BRA `(.L_x_17) ;  /* 0x0000000000047947 */ /* 0x000fea0003800000 */
.L_x_16:
[----:B------:R-:W-:Y:S06]  /*1c80*/  BAR.SYNC.DEFER_BLOCKING 0x0 ;  /* 0x0000000000007b1d */ /* 0x000fec0000010000 */
.L_x_17:
[----:B------:R-:W-:Y:S05]  /*1c90*/  @!P4 BRA `(.L_x_18) ;  /* 0x0000002c0004c947 */ /* 0x000fea0003800000 */
[----:B------:R-:W-:-:S13]  /*1ca0*/  ISETP.GT.U32.AND P0, PT, R40, 0x1, PT ;  /* 0x000000012800780c */ /* 0x000fda0003f04070 */
[----:B------:R-:W-:Y:S05]  /*1cb0*/  @P0 EXIT ;  /* 0x000000000000094d */ /* 0x000fea0003800000 */
.L_x_19:
[----:B------:R-:W-:-:S08]  /*1cc0*/  NOP ;  /* 0x0000000000007918 */ /* 0x000fd00000000000 */
[----:B------:R-:W0:Y:S02]  /*1cd0*/  USETMAXREG.TRY_ALLOC.CTAPOOL UP0, 0xe8 ;  /* 0x000000e8000079c8 */ /* 0x000e240008000600 */
[----:B0-----:R-:W-:-:S13]  /*1ce0*/  PLOP3.LUT P0, PT, PT, PT, UP0, 0x80, 0x0 ;  /* 0x000000000000781c */ /* 0x001fda0003f0f008 */
[----:B------:R-:W-:Y:S05]  /*1cf0*/  @!P0 BRA `(.L_x_19) ;  /* 0xfffffffc00f08947 */ /* 0x000fea000383ffff */
[----:B------:R-:W-:-:S13]  /*1d00*/  LOP3.LUT P0, RZ, R20, 0xff, RZ, 0xc0, !PT ;  /* 0x000000ff14ff7812 */ /* 0x000fda000780c0ff */
[----:B------:R-:W-:Y:S05]  /*1d10*/  @!P0 EXIT ;  /* 0x000000000000894d */ /* 0x000fea0003800000 */
[----:B------:R-:W0:Y:S01]  /*1d20*/  S2UR UR6, SR_CgaCtaId ;  /* 0x00000000000679c3 */ /* 0x000e220000008800 */
[CC--:B------:R-:W-:Y:S01]  /*1d30*/  LEA.HI R12, R18.reuse, R7.reuse, RZ, 0x2 ;  /* 0x00000007120c7211 */ /* 0x0c0fe200078f10ff */
[----:B------:R-:W-:Y:S01]  /*1d40*/  UIADD3 UR7, UR15, -0x1, URZ ;  /* 0xffffffff0f077890 */ /* 0x000fe2000fffe03f */
[----:B------:R-:W-:Y:S01]  /*1d50*/  LEA.HI R18, R18, R7, RZ, 0x5 ;  /* 0x0000000712127211 */ /* 0x000fe200078f28ff */
[----:B------:R-:W-:Y:S01]  /*1d60*/  UMOV UR12, 0x400 ;  /* 0x00000400000c7882 */ /* 0x000fe20000000000 */
[--C-:B------:R-:W-:Y:S01]  /*1d70*/  SHF.R.S32.HI R14, RZ, 0x2, R12.reuse ;  /* 0x00000002ff0e7819 */ /* 0x100fe2000001140c */
[----:B------:R-:W-:Y:S01]  /*1d80*/  UISETP.LT.AND UP0, UPT, UR13, 0x1, UPT ;  /* 0x000000010d00788c */ /* 0x000fe2000bf01270 */
[----:B------:R-:W-:Y:S01]  /*1d90*/  SHF.R.S32.HI R15, RZ, 0x1f, R12 ;  /* 0x0000001fff0f7819 */ /* 0x000fe2000001140c */
[----:B------:R-:W-:Y:S01]  /*1da0*/  USHF.L.U32 UR22, UR13, 0x1, URZ ;  /* 0x000000010d167899 */ /* 0x000fe2000800063f */
[----:B------:R-:W-:Y:S01]  /*1db0*/  SHF.R.S32.HI R19, RZ, 0x5, R18 ;  /* 0x00000005ff137819 */ /* 0x000fe20000011412 */
[----:B------:R-:W-:Y:S01]  /*1dc0*/  USEL UR14, UR13, 0x1, UP0 ;  /* 0x000000010d0e7887 */ /* 0x000fe20008000000 */
[----:B------:R-:W-:Y:S01]  /*1dd0*/  LEA.HI R15, R15, R14, RZ, 0x3 ;  /* 0x0000000e0f0f7211 */ /* 0x000fe200078f18ff */
[----:B------:R-:W-:Y:S01]  /*1de0*/  UISETP.NE.AND UP0, UPT, UR7, URZ, UPT ;  /* 0x0000003f0700728c */ /* 0x000fe2000bf05270 */
[----:B------:R-:W-:Y:S01]  /*1df0*/  LOP3.LUT R12, R12, 0xfffffffc, RZ, 0xc0, !PT ;  /* 0xfffffffc0c0c7812 */ /* 0x000fe200078ec0ff */
[----:B------:R-:W-:Y:S01]  /*1e00*/  UIADD3 UR14, -UR14, UR13, URZ ;  /* 0x0000000d0e0e7290 */ /* 0x000fe2000fffe13f */
[----:B------:R-:W-:Y:S01]  /*1e10*/  LOP3.LUT R15, R15, 0xfffffff8, RZ, 0xc0, !PT ;  /* 0xfffffff80f0f7812 */ /* 0x000fe200078ec0ff */
[----:B------:R-:W-:Y:S01]  /*1e20*/  USEL UR9, URZ, 0x1, UP0 ;  /* 0x000000013f097887 */ /* 0x000fe20008000000 */
[----:B------:R-:W-:Y:S01]  /*1e30*/  LOP3.LUT R54, R0, 0x1, RZ, 0xfc, !PT ;  /* 0x0000000100367812 */ /* 0x000fe200078efcff */
[----:B------:R-:W-:-:S02]  /*1e40*/  IMAD.IADD R12, R7, 0x1, -R12 ;  /* 0x00000001070c7824 */ /* 0x000fc400078e0a0c */
[----:B------:R-:W-:Y:S02]  /*1e50*/  IMAD.IADD R14, R14, 0x1, -R15 ;  /* 0x000000010e0e7824 */ /* 0x000fe400078e0a0f */
[----:B------:R-:W-:Y:S01]  /*1e60*/  IMAD.U32 R56, RZ, RZ, UR9 ;  /* 0x00000009ff387e24 */ /* 0x000fe2000f8e00ff */
[----:B0-----:R-:W-:Y:S02]  /*1e70*/  ULEA UR12, UR6, UR12, 0x18 ;  /* 0x0000000c060c7291 */ /* 0x001fe4000f8ec03f */
[--C-:B------:R-:W-:Y:S01]  /*1e80*/  SHF.R.S32.HI R15, RZ, 0x1f, R14.reuse ;  /* 0x0000001fff0f7819 */ /* 0x100fe2000001140e */
[----:B------:R-:W-:Y:S01]  /*1e90*/  USHF.L.U32 UR6, UR7, 0x3, URZ ;  /* 0x0000000307067899 */ /* 0x000fe2000800063f */
[C-C-:B------:R-:W-:Y:S01]  /*1ea0*/  IMAD R23, R19.reuse, -0x10, -R14.reuse ;  /* 0xfffffff013177824 */ /* 0x140fe200078e0a0e */
[----:B------:R-:W-:Y:S02]  /*1eb0*/  UIADD3 UR7, UR12, 0x580, URZ ;  /* 0x000005800c077890 */ /* 0x000fe4000fffe03f */
[----:B------:R-:W-:Y:S01]  /*1ec0*/  ULOP3.LUT UR6, UR6, 0x8, URZ, 0xc0, !UPT ;  /* 0x0000000806067892 */ /* 0x000fe2000f8ec03f */
[----:B------:R-:W-:Y:S01]  /*1ed0*/  IMAD.WIDE R14, R19, 0x10, R14 ;  /* 0x00000010130e7825 */ /* 0x000fe200078e020e */
[----:B------:R-:W-:-:S02]  /*1ee0*/  UIADD3 UR8, UR12, 0x25d80, URZ ;  /* 0x00025d800c087890 */ /* 0x000fc4000fffe03f */
[----:B------:R-:W-:Y:S02]  /*1ef0*/  USHF.R.U32.HI UR7, URZ, 0x4, UR7 ;  /* 0x000000043f077899 */ /* 0x000fe40008011607 */
[----:B------:R-:W-:Y:S02]  /*1f00*/  USHF.R.U32.HI UR8, URZ, 0x4, UR8 ;  /* 0x000000043f087899 */ /* 0x000fe40008011608 */
[----:B------:R-:W-:Y:S02]  /*1f10*/  ULOP3.LUT UR24, UR6, 0x8, URZ, 0x3c, !UPT ;  /* 0x0000000806187892 */ /* 0x000fe4000f8e3c3f */
[----:B------:R-:W-:Y:S02]  /*1f20*/  ULOP3.LUT UR16, UR6, 0x18, URZ, 0x3c, !UPT ;  /* 0x0000001806107892 */ /* 0x000fe4000f8e3c3f */
[----:B------:R-:W-:Y:S01]  /*1f30*/  UIADD3 UR23, UR12, 0x4c0, URZ ;  /* 0x000004c00c177890 */ /* 0x000fe2000fffe03f */
[----:B------:R-:W-:Y:S01]  /*1f40*/  ULDC UR6, c[0x0][0x284] ;  /* 0x0000a10000067ab9 */ /* 0x000fe20000000800 */
[----:B------:R-:W-:Y:S01]  /*1f50*/  ULOP3.LUT UR7, UR7, 0x3fff, URZ, 0xc0, !UPT ;  /* 0x00003fff07077892 */ /* 0x000fe2000f8ec03f */
[----:B------:R-:W-:Y:S01]  /*1f60*/  VIADD R23, R23, UR6 ;  /* 0x0000000617177c36 */ /* 0x000fe20008000000 */
[----:B------:R-:W-:-:S02]  /*1f70*/  ULOP3.LUT UR8, UR8, 0x3fff, URZ, 0xc0, !UPT ;  /* 0x00003fff08087892 */ /* 0x000fc4000f8ec03f */
[----:B------:R-:W-:Y:S02]  /*1f80*/  ULEA UR15, UR15, UR23, 0x3 ;  /* 0x000000170f0f7291 */ /* 0x000fe4000f8e183f */
[----:B------:R-:W-:Y:S02]  /*1f90*/  ULOP3.LUT UR17, UR7, 0x10000, URZ, 0xfc, !UPT ;  /* 0x0001000007117892 */ /* 0x000fe4000f8efc3f */
[----:B------:R-:W-:-:S12]  /*1fa0*/  ULOP3.LUT UR18, UR8, 0x10000, URZ, 0xfc, !UPT ;  /* 0x0001000008127892 */ /* 0x000fd8000f8efc3f */
.L_x_78:
[----:B------:R-:W-:Y:S01]  /*1fb0*/  SHF.L.U32 R7, R56, 0x1f, RZ ;  /* 0x0000001f38077819 */ /* 0x000fe200000006ff */
[----:B-1--4-:R-:W0:Y:S01]  /*1fc0*/  LDC R18, c[0x0][0x28c] ;  /* 0x0000a300ff127b82 */ /* 0x012e220000000800 */
[----:B------:R-:W-:Y:S01]  /*1fd0*/  UMOV UR6, URZ ;  /* 0x0000003f00067c82 */ /* 0x000fe20008000000 */
[----:B------:R-:W-:Y:S01]  /*1fe0*/  UMOV UR19, UR5 ;  /* 0x0000000500137c82 */ /* 0x000fe20008000000 */
[----:B------:R-:W1:Y:S01]  /*1ff0*/  SYNCS.PHASECHK.TRANS64.TRYWAIT P0, [UR15+-0x8], R7 ;  /* 0xfffff807ff0075a7 */ /* 0x000e62000800014f */
[----:B0-----:R-:W-:Y:S01]  /*2000*/  ISETP.GE.AND P1, PT, R18, 0x1, PT ;  /* 0x000000011200780c */ /* 0x001fe20003f26270 */
[----:B-1----:R-:W-:-:S12]  /*2010*/  @!P0 BRA `(.L_x_20) ;  /* 0x0000003800508947 */ /* 0x002fd80003800000 */
.L_x_101:
[----:B------:R-:W-:Y:S01]  /*2020*/  UMOV UR7, URZ ;  /* 0x0000003f00077c82 */ /* 0x000fe20008000000 */
[----:B------:R-:W-:Y:S01]  /*2030*/  UMOV UR8, URZ ;  /* 0x0000003f00087c82 */ /* 0x000fe20008000000 */
[----:B------:R-:W-:Y:S01]  /*2040*/  IMAD.MOV.U32 R22, RZ, RZ, RZ ;  /* 0x000000ffff167224 */ /* 0x000fe200078e00ff */
[----:B------:R-:W-:Y:S02]  /*2050*/  CS2R R40, SRZ ;  /* 0x0000000000287805 */ /* 0x000fe4000001ff00 */
[----:B------:R-:W-:Y:S02]  /*2060*/  CS2R R42, SRZ ;  /* 0x00000000002a7805 */ /* 0x000fe4000001ff00 */
[----:B------:R-:W-:Y:S02]  /*2070*/  CS2R R44, SRZ ;  /* 0x00000000002c7805 */ /* 0x000fe4000001ff00 */
[----:B------:R-:W-:Y:S02]  /*2080*/  CS2R R46, SRZ ;  /* 0x00000000002e7805 */ /* 0x000fe4000001ff00 */
[----:B------:R-:W-:-:S02]  /*2090*/  CS2R R48, SRZ ;  /* 0x0000000000307805 */ /* 0x000fc4000001ff00 */
[----:B------:R-:W-:Y:S02]  /*20a0*/  CS2R R50, SRZ ;  /* 0x0000000000327805 */ /* 0x000fe4000001ff00 */
[----:B------:R-:W-:Y:S01]  /*20b0*/  CS2R R52, SRZ ;  /* 0x0000000000347805 */ /* 0x000fe2000001ff00 */
[----:B------:R-:W-:Y:S01]  /*20c0*/  IMAD.MOV.U32 R55, RZ, RZ, RZ ;  /* 0x000000ffff377224 */ /* 0x000fe200078e00ff */
[----:B------:R-:W-:Y:S01]  /*20d0*/  CS2R R24, SRZ ;  /* 0x0000000000187805 */ /* 0x000fe2000001ff00 */
[----:B------:R-:W-:Y:S01]  /*20e0*/  IMAD.U32 R21, RZ, RZ, UR4 ;  /* 0x00000004ff157e24 */ /* 0x000fe2000f8e00ff */
[----:B------:R-:W-:Y:S02]  /*20f0*/  CS2R R26, SRZ ;  /* 0x00000000001a7805 */ /* 0x000fe4000001ff00 */
[----:B------:R-:W-:Y:S02]  /*2100*/  CS2R R28, SRZ ;  /* 0x00000000001c7805 */ /* 0x000fe4000001ff00 */
[----:B------:R-:W-:-:S02]  /*2110*/  CS2R R30, SRZ ;  /* 0x00000000001e7805 */ /* 0x000fc4000001ff00 */
[----:B------:R-:W-:Y:S02]  /*2120*/  CS2R R32, SRZ ;  /* 0x0000000000207805 */ /* 0x000fe4000001ff00 */
[----:B------:R-:W-:Y:S02]  /*2130*/  CS2R R34, SRZ ;  /* 0x0000000000227805 */ /* 0x000fe4000001ff00 */
[----:B------:R-:W-:Y:S02]  /*2140*/  CS2R R36, SRZ ;  /* 0x0000000000247805 */ /* 0x000fe4000001ff00 */
[----:B------:R-:W-:Y:S01]  /*2150*/  CS2R R38, SRZ ;  /* 0x0000000000267805 */ /* 0x000fe2000001ff00 */
[----:B------:R-:W-:Y:S06]  /*2160*/  @!P1 BRA `(.L_x_21) ;  /* 0x0000000000e89947 */ /* 0x000fec0003800000 */
[----:B------:R-:W-:-:S13]  /*2170*/  ISETP.NE.AND P1, PT, R54, 0x3, PT ;  /* 0x000000033600780c */ /* 0x000fda0003f25270 */
[----:B------:R-:W-:Y:S05]  /*2180*/  @!P1 BRA `(.L_x_22) ;  /* 0x0000000000049947 */ /* 0x000fea0003800000 */
[----:B------:R-:W-:Y:S01]  /*2190*/  BPT.TRAP 0x1 ;  /* 0x000000040000795c */ /* 0x000fe20000300000 */
.L_x_22:
[----:B------:R-:W-:Y:S01]  /*21a0*/  ULEA UR6, UR5, UR12, 0x3 ;  /* 0x0000000c05067291 */ /* 0x000fe2000f8e183f */
[----:B0-----:R-:W-:-:S05]  /*21b0*/  IMAD.U32 R7, RZ, RZ, UR4 ;  /* 0x00000004ff077e24 */ /* 0x001fca000f8e00ff */
[----:B------:R-:W-:-:S04]  /*21c0*/  SHF.L.U32 R7, R7, 0x1f, RZ ;  /* 0x0000001f07077819 */ /* 0x000fc800000006ff */
[----:B------:R0:W1:Y:S01]  /*21d0*/  SYNCS.PHASECHK.TRANS64.TRYWAIT P0, [UR6], R7 ;  /* 0x00000007ff0075a7 */ /* 0x0000620008000146 */
[----:B------:R-:W-:Y:S05]  /*21e0*/  @!P1 BRA `(.L_x_23) ;  /* 0x0000000000049947 */ /* 0x000fea0003800000 */
[----:B------:R-:W-:Y:S01]  /*21f0*/  BPT.TRAP 0x1 ;  /* 0x000000040000795c */ /* 0x000fe20000300000 */
.L_x_23:
[----:B-1----:R-:W-:Y:S05]  /*2200*/  @P0 BRA `(.L_x_24) ;  /* 0x0000000000080947 */ /* 0x002fea0003800000 */
[----:B------:R-:W1:Y:S02]  /*2210*/  SYNCS.PHASECHK.TRANS64.TRYWAIT P0, [UR6], R7 ;  /* 0x00000007ff0075a7 */ /* 0x000e640008000146 */
[----:B-1----:R-:W-:Y:S05]  /*2220*/  @!P0 BRA `(.L_x_25) ;  /* 0x0000003400e48947 */ /* 0x002fea0003800000 */
.L_x_24:
[----:B------:R-:W-:Y:S01]  /*2230*/  ULDC UR7, c[0x0][0x50c] ;  /* 0x0001430000077ab9 */ /* 0x000fe20000000800 */
[----:B------:R-:W-:Y:S01]  /*2240*/  ULEA UR8, UR5, UR17, 0x7 ;  /* 0x0000001105087291 */ /* 0x000fe2000f8e383f */
[----:B------:R-:W-:Y:S01]  /*2250*/  WARPGROUP.ARRIVE ;  /* 0x00000000000079c5 */ /* 0x000fe20000000000 */
[----:B------:R-:W-:Y:S01]  /*2260*/  UISETP.NE.AND UP0, UPT, UR7, 0x1, UPT ;  /* 0x000000010700788c */ /* 0x000fe2000bf05270 */
[----:B------:R-:W-:Y:S01]  /*2270*/  IMAD.MOV.U32 R22, RZ, RZ, RZ ;  /* 0x000000ffff167224 */ /* 0x000fe200078e00ff */
[----:B------:R-:W-:Y:S01]  /*2280*/  ULEA UR10, UR5, UR18, 0x6 ;  /* 0x00000012050a7291 */ /* 0x000fe2000f8e303f */
[----:B------:R-:W-:Y:S01]  /*2290*/  CS2R R40, SRZ ;  /* 0x0000000000287805 */ /* 0x000fe2000001ff00 */
[----:B------:R-:W-:Y:S01]  /*22a0*/  USEL UR7, URZ, 0x1, UP0 ;  /* 0x000000013f077887 */ /* 0x000fe20008000000 */
[----:B------:R-:W-:Y:S01]  /*22b0*/  CS2R R42, SRZ ;  /* 0x00000000002a7805 */ /* 0x000fe2000001ff00 */
[----:B------:R-:W-:Y:S01]  /*22c0*/  UMOV UR9, 0xc0000010 ;  /* 0xc000001000097882 */ /* 0x000fe20000000000 */
[----:B------:R-:W-:Y:S01]  /*22d0*/  UMOV UR11, 0xc0000010 ;  /* 0xc0000010000b7882 */ /* 0x000fe20000000000 */
[----:B------:R-:W-:Y:S01]  /*22e0*/  UMOV UR6, 0x1 ;  /* 0x0000000100067882 */ /* 0x000fe20000000000 */
[----:B------:R-:W-:-:S02]  /*22f0*/  CS2R R44, SRZ ;  /* 0x00000000002c7805 */ /* 0x000fc4000001ff00 */
[----:B------:R-:W-:Y:S01]  /*2300*/  ISETP.NE.AND P0, PT, RZ, UR7, PT ;  /* 0x00000007ff007c0c */ /* 0x000fe2000bf05270 */
[----:B------:R-:W-:Y:S01]  /*2310*/  QGMMA.64x32x32.F32.E4M3.E4M3 R24, gdesc[UR8], RZ, !UPT, gsb0 ;  /* 0x00600000081879f3 */ /* 0x000fe2000c0008ff */
[----:B------:R-:W-:Y:S02]  /*2320*/  CS2R R46, SRZ ;  /* 0x00000000002e7805 */ /* 0x000fe4000001ff00 */
[----:B------:R-:W-:Y:S02]  /*2330*/  CS2R R48, SRZ ;  /* 0x0000000000307805 */ /* 0x000fe4000001ff00 */
[----:B------:R-:W-:Y:S02]  /*2340*/  CS2R R50, SRZ ;  /* 0x0000000000327805 */ /* 0x000fe4000001ff00 */
[----:B------:R-:W-:Y:S01]  /*2350*/  CS2R R52, SRZ ;  /* 0x0000000000347805 */ /* 0x000fe2000001ff00 */
[----:B------:R-:W-:-:S04]  /*2360*/  IMAD.MOV.U32 R55, RZ, RZ, RZ ;  /* 0x000000ffff377224 */ /* 0x000fc800078e00ff */
[----:B------:R-:W-:Y:S05]  /*2370*/  @!P0 BRA `(.L_x_26) ;  /* 0x0000000000488947 */ /* 0x000fea0003800000 */
[----:B------:R-:W-:Y:S02]  /*2380*/  WARPGROUP.DEPBAR.LE gsb0, 0x0 ;  /* 0x00008000000079c5 */ /* 0x000fe40000010000 */
[----:B------:R-:W-:-:S01]  /*2390*/  FADD R55, RZ, R24 ;  /* 0x00000018ff377221 */ /* 0x000fc20000000000 */
[----:B------:R-:W-:Y:S01]  /*23a0*/  FADD R52, RZ, R25 ;  /* 0x00000019ff347221 */ /* 0x000fe20000000000 */
        /* <DEDUP_REMOVED lines=14> */
[----:B------:R-:W-:-:S06]  /*2490*/  UMOV UR6, URZ ;  /* 0x0000003f00067c82 */ /* 0x000fcc0008000000 */
.L_x_26:
[----:B------:R-:W-:-:S04]  /*24a0*/  UIADD3 UR19, UR5, 0x1, URZ ;  /* 0x0000000105137890 */ /* 0x000fc8000fffe03f */
[----:B------:R-:W-:-:S04]  /*24b0*/  UISETP.NE.AND UP0, UPT, UR19, 0x4b, UPT ;  /* 0x0000004b1300788c */ /* 0x000fc8000bf05270 */
[----:B------:R-:W-:Y:S02]  /*24c0*/  USEL UR8, URZ, 0x1, UP0 ;  /* 0x000000013f087887 */ /* 0x000fe40008000000 */
[----:B------:R-:W-:Y:S02]  /*24d0*/  USEL UR19, UR19, URZ, UP0 ;  /* 0x0000003f13137287 */ /* 0x000fe40008000000 */
[----:B------:R-:W-:-:S06]  /*24e0*/  ULOP3.LUT UR8, UR4, UR8, URZ, 0x3c, !UPT ;  /* 0x0000000804087292 */ /* 0x000fcc000f8e3c3f */
[----:B------:R-:W-:Y:S01]  /*24f0*/  IMAD.U32 R21, RZ, RZ, UR8 ;  /* 0x00000008ff157e24 */ /* 0x000fe2000f8e00ff */
[----:B------:R-:W-:-:S06]  /*2500*/  UMOV UR8, 0x1 ;  /* 0x0000000100087882 */ /* 0x000fcc0000000000 */
.L_x_21:
[----:B------:R-:W-:-:S06]  /*2510*/  UISETP.GE.AND UP0, UPT, UR14, 0x1, UPT ;  /* 0x000000010e00788c */ /* 0x000fcc000bf06270 */
[----:B------:R-:W-:-:S13]  /*2520*/  PLOP3.LUT P0, PT, PT, PT, UP0, 0x80, 0x0 ;  /* 0x000000000000781c */ /* 0x000fda0003f0f008 */
[----:B------:R-:W-:Y:S05]  /*2530*/  @!P0 BRA `(.L_x_27) ;  /* 0x0000000400148947 */ /* 0x000fea0003800000 */
[----:B01----:R-:W-:Y:S01]  /*2540*/  IMAD.U32 R7, RZ, RZ, UR14 ;  /* 0x0000000eff077e24 */ /* 0x003fe2000f8e00ff */
[----:B------:R-:W-:Y:S01]  /*2550*/  ULDC UR25, c[0x0][0x50c] ;  /* 0x0001430000197ab9 */ /* 0x000fe20000000800 */
[----:B------:R-:W-:-:S07]  /*2560*/  IMAD.U32 R18, RZ, RZ, UR5 ;  /* 0x00000005ff127e24 */ /* 0x000fce000f8e00ff */
.L_x_35:
[----:B------:R-:W-:-:S13]  /*2570*/  ISETP.NE.AND P1, PT, R54, 0x3, PT ;  /* 0x000000033600780c */ /* 0x000fda0003f25270 */
[----:B------:R-:W-:Y:S05]  /*2580*/  @!P1 BRA `(.L_x_28) ;  /* 0x0000000000049947 */ /* 0x000fea0003800000 */
[----:B------:R-:W-:Y:S01]  /*2590*/  BPT.TRAP 0x1 ;  /* 0x000000040000795c */ /* 0x000fe20000300000 */
.L_x_28:
[----:B------:R-:W-:Y:S01]  /*25a0*/  ULEA UR9, UR19, UR12, 0x3 ;  /* 0x0000000c13097291 */ /* 0x000fe2000f8e183f */
[----:B------:R-:W-:-:S08]  /*25b0*/  SHF.L.U32 R19, R21, 0x1f, RZ ;  /* 0x0000001f15137819 */ /* 0x000fd000000006ff */
[----:B------:R0:W1:Y:S01]  /*25c0*/  SYNCS.PHASECHK.TRANS64.TRYWAIT P0, [UR9], R19 ;  /* 0x00000013ff0075a7 */ /* 0x0000620008000149 */
[----:B------:R-:W-:Y:S05]  /*25d0*/  @!P1 BRA `(.L_x_29) ;  /* 0x0000000000049947 */ /* 0x000fea0003800000 */
[----:B------:R-:W-:Y:S01]  /*25e0*/  BPT.TRAP 0x1 ;  /* 0x000000040000795c */ /* 0x000fe20000300000 */
.L_x_29:
[----:B-1----:R-:W-:Y:S05]  /*25f0*/  @P0 BRA `(.L_x_30) ;  /* 0x0000000000080947 */ /* 0x002fea0003800000 */
[----:B------:R-:W1:Y:S02]  /*2600*/  SYNCS.PHASECHK.TRANS64.TRYWAIT P0, [UR9], R19 ;  /* 0x00000013ff0075a7 */ /* 0x000e640008000149 */
[----:B-1----:R-:W-:Y:S05]  /*2610*/  @!P0 BRA `(.L_x_31) ;  /* 0x0000003400008947 */ /* 0x002fea0003800000 */
.L_x_30:
[----:B------:R-:W-:Y:S01]  /*2620*/  UISETP.NE.AND UP0, UPT, UR7, URZ, UPT ;  /* 0x0000003f0700728c */ /* 0x000fe2000bf05270 */
[----:B------:R-:W-:Y:S01]  /*2630*/  WARPGROUP.ARRIVE ;  /* 0x00000000000079c5 */ /* 0x000fe20000000000 */
[----:B------:R-:W-:Y:S02]  /*2640*/  ULEA UR10, UR19, UR18, 0x6 ;  /* 0x00000012130a7291 */ /* 0x000fe4000f8e303f */
[----:B------:R-:W-:Y:S01]  /*2650*/  USEL UR8, UR8, URZ, !UP0 ;  /* 0x0000003f08087287 */ /* 0x000fe2000c000000 */
[----:B------:R-:W-:Y:S01]  /*2660*/  UMOV UR9, 0xc0000010 ;  /* 0xc000001000097882 */ /* 0x000fe20000000000 */
[----:B------:R-:W-:Y:S02]  /*2670*/  UMOV UR11, 0xc0000010 ;  /* 0xc0000010000b7882 */ /* 0x000fe40000000000 */
[----:B------:R-:W-:Y:S02]  /*2680*/  UISETP.NE.U32.AND UP0, UPT, UR8, URZ, UPT ;  /* 0x0000003f0800728c */ /* 0x000fe4000bf05070 */
[----:B------:R-:W-:-:S02]  /*2690*/  ULEA UR8, UR19, UR17, 0x7 ;  /* 0x0000001113087291 */ /* 0x000fc4000f8e383f */
[----:B------:R-:W-:-:S07]  /*26a0*/  UIADD3 UR6, UR6, 0x1, URZ ;  /* 0x0000000106067890 */ /* 0x000fce000fffe03f */
[----:B------:R-:W-:Y:S01]  /*26b0*/  QGMMA.64x32x32.F32.E4M3.E4M3 R24, gdesc[UR8], R24, UP0, gsb0 ;  /* 0x00600000081879f3 */ /* 0x000fe2000b800818 */
[----:B------:R-:W-:-:S04]  /*26c0*/  UISETP.NE.AND UP0, UPT, UR6, UR25, UPT ;  /* 0x000000190600728c */ /* 0x000fc8000bf05270 */
[----:B------:R-:W-:-:S06]  /*26d0*/  USEL UR7, URZ, 0x1, UP0 ;  /* 0x000000013f077887 */ /* 0x000fcc0008000000 */
[----:B------:R-:W-:Y:S01]  /*26e0*/  ISETP.NE.AND P0, PT, RZ, UR7, PT ;  /* 0x00000007ff007c0c */ /* 0x000fe2000bf05270 */
[----:B------:R-:W-:-:S12]  /*26f0*/  WARPGROUP.DEPBAR.LE gsb0, 0x1 ;  /* 0x00008000000079c5 */ /* 0x000fd80000010100 */
[----:B------:R-:W-:Y:S05]  /*2700*/  @!P0 BRA `(.L_x_32) ;  /* 0x0000000000488947 */ /* 0x000fea0003800000 */
[----:B------:R-:W-:Y:S02]  /*2710*/  WARPGROUP.DEPBAR.LE gsb0, 0x0 ;  /* 0x00008000000079c5 */ /* 0x000fe40000010000 */
[----:B------:R-:W-:-:S01]  /*2720*/  FADD R55, R24, R55 ;  /* 0x0000003718377221 */ /* 0x000fc20000000000 */
[----:B------:R-:W-:Y:S01]  /*2730*/  FADD R52, R25, R52 ;  /* 0x0000003419347221 */ /* 0x000fe20000000000 */
        /* <DEDUP_REMOVED lines=14> */
[----:B------:R-:W-:-:S06]  /*2820*/  UMOV UR6, URZ ;  /* 0x0000003f00067c82 */ /* 0x000fcc0008000000 */
.L_x_32:
[----:B------:R-:W-:Y:S05]  /*2830*/  @!P1 BRA `(.L_x_33) ;  /* 0x0000000000049947 */ /* 0x000fea0003800000 */
[----:B------:R-:W-:Y:S01]  /*2840*/  BPT.TRAP 0x1 ;  /* 0x000000040000795c */ /* 0x000fe20000300000 */
.L_x_33:
[----:B------:R-:W-:-:S13]  /*2850*/  ISETP.NE.AND P0, PT, R13, RZ, PT ;  /* 0x000000ff0d00720c */ /* 0x000fda0003f05270 */
[----:B01----:R-:W-:-:S05]  /*2860*/  @P0 LEA R19, R18, UR12, 0x3 ;  /* 0x0000000c12130c11 */ /* 0x003fca000f8e18ff */
[----:B------:R-:W-:-:S05]  /*2870*/  @P0 VIADD R20, R19, 0x258 ;  /* 0x0000025813140836 */ /* 0x000fca0000000000 */
[----:B------:R-:W-:-:S04]  /*2880*/  @P0 PRMT R20, R11, 0x654, R20 ;  /* 0x000006540b140816 */ /* 0x000fc80000000014 */
[----:B------:R0:W-:Y:S01]  /*2890*/  @P0 SYNCS.ARRIVE.TRANS64.RED.A1T0 RZ, [R20+URZ], RZ ;  /* 0x000000ff14ff09a7 */ /* 0x0001e2000810043f */
[----:B------:R-:W-:-:S13]  /*28a0*/  ISETP.GT.U32.AND P0, PT, R0, 0x1, PT ;  /* 0x000000010000780c */ /* 0x000fda0003f04070 */
[----:B0-----:R-:W-:Y:S05]  /*28b0*/  @P0 BRA `(.L_x_34) ;  /* 0x0000000000040947 */ /* 0x001fea0003800000 */
[----:B------:R-:W-:Y:S01]  /*28c0*/  BPT.TRAP 0x1 ;  /* 0x000000040000795c */ /* 0x000fe20000300000 */
.L_x_34:
[----:B------:R-:W-:Y:S01]  /*28d0*/  UIADD3 UR19, UR19, 0x1, URZ ;  /* 0x0000000113137890 */ /* 0x000fe2000fffe03f */
[C---:B------:R-:W-:Y:S01]  /*28e0*/  ISETP.GT.AND P1, PT, R7.reuse, 0x1, PT ;  /* 0x000000010700780c */ /* 0x040fe20003f24270 */
[----:B------:R-:W-:Y:S02]  /*28f0*/  VIADD R18, R18, 0x1 ;  /* 0x0000000112127836 */ /* 0x000fe40000000000 */
[----:B------:R-:W-:Y:S01]  /*2900*/  UISETP.NE.AND UP0, UPT, UR19, 0x4b, UPT ;  /* 0x0000004b1300788c */ /* 0x000fe2000bf05270 */
[----:B------:R-:W-:Y:S02]  /*2910*/  VIADD R7, R7, 0xffffffff ;  /* 0xffffffff07077836 */ /* 0x000fe40000000000 */
[C---:B------:R-:W-:Y:S01]  /*2920*/  ISETP.NE.AND P0, PT, R18.reuse, 0x4b, PT ;  /* 0x0000004b1200780c */ /* 0x040fe20003f05270 */
[----:B------:R-:W-:Y:S02]  /*2930*/  USEL UR8, URZ, 0x1, UP0 ;  /* 0x000000013f087887 */ /* 0x000fe40008000000 */
[----:B------:R-:W-:Y:S01]  /*2940*/  USEL UR19, UR19, URZ, UP0 ;  /* 0x0000003f13137287 */ /* 0x000fe20008000000 */
[----:B------:R-:W-:-:S03]  /*2950*/  SEL R18, R18, RZ, P0 ;  /* 0x000000ff12127207 */ /* 0x000fc60000000000 */
[----:B------:R-:W-:Y:S01]  /*2960*/  LOP3.LUT R21, R21, UR8, RZ, 0x3c, !PT ;  /* 0x0000000815157c12 */ /* 0x000fe2000f8e3cff */
[----:B------:R-:W-:Y:S01]  /*2970*/  UMOV UR8, 0x1 ;  /* 0x0000000100087882 */ /* 0x000fe20000000000 */
[----:B------:R-:W-:Y:S06]  /*2980*/  @P1 BRA `(.L_x_35) ;  /* 0xfffffff800f81947 */ /* 0x000fec000383ffff */
.L_x_27:
[----:B------:R-:W-:Y:S01]  /*2990*/  UISETP.NE.AND UP0, UPT, UR6, URZ, UPT ;  /* 0x0000003f0600728c */ /* 0x000fe2000bf05270 */
[----:B01----:R-:W0:Y:S01]  /*29a0*/  LDC R7, c[0x0][0x28c] ;  /* 0x0000a300ff077b82 */ /* 0x003e220000000800 */
[----:B------:R-:W-:Y:S02]  /*29b0*/  IMAD.U32 R18, RZ, RZ, UR24 ;  /* 0x00000018ff127e24 */ /* 0x000fe4000f8e00ff */
[----:B------:R-:W-:-:S06]  /*29c0*/  USEL UR6, URZ, 0x1, !UP0 ;  /* 0x000000013f067887 */ /* 0x000fcc000c000000 */
[----:B------:R-:W-:-:S13]  /*29d0*/  ISETP.NE.AND P0, PT, RZ, UR6, PT ;  /* 0x00000006ff007c0c */ /* 0x000fda000bf05270 */
[----:B------:R-:W-:Y:S05]  /*29e0*/  @!P0 BRA `(.L_x_36) ;  /* 0x0000000000448947 */ /* 0x000fea0003800000 */
[----:B------:R-:W-:Y:S02]  /*29f0*/  WARPGROUP.DEPBAR.LE gsb0, 0x0 ;  /* 0x00008000000079c5 */ /* 0x000fe40000010000 */
[----:B------:R-:W-:Y:S01]  /*2a00*/  FADD R55, R24, R55 ;  /* 0x0000003718377221 */ /* 0x000fe20000000000 */
        /* <DEDUP_REMOVED lines=14> */
[----:B------:R-:W-:-:S07]  /*2af0*/  FADD R22, R22, R39 ;  /* 0x0000002716167221 */ /* 0x000fce0000000000 */
.L_x_36:
[----:B0-----:R-:W-:Y:S01]  /*2b00*/  ISETP.GE.AND P0, PT, R7, 0x1, PT ;  /* 0x000000010700780c */ /* 0x001fe20003f06270 */
[----:B------:R0:W-:Y:S01]  /*2b10*/  SYNCS.ARRIVE.TRANS64.A1T0 RZ, [R18+UR23], RZ ;  /* 0x000000ff12ff79a7 */ /* 0x0001e20008100017 */
[----:B------:R-:W-:-:S11]  /*2b20*/  WARPGROUP.DEPBAR.LE gsb0, 0x0 ;  /* 0x00008000000079c5 */ /* 0x000fd60000010000 */
[----:B------:R-:W-:Y:S05]  /*2b30*/  @!P0 BRA `(.L_x_37) ;  /* 0x0000000000488947 */ /* 0x000fea0003800000 */
[----:B------:R-:W-:-:S13]  /*2b40*/  ISETP.NE.AND P0, PT, R54, 0x3, PT ;  /* 0x000000033600780c */ /* 0x000fda0003f05270 */
[----:B------:R-:W-:Y:S05]  /*2b50*/  @!P0 BRA `(.L_x_38) ;  /* 0x0000000000048947 */ /* 0x000fea0003800000 */
[----:B------:R-:W-:Y:S01]  /*2b60*/  BPT.TRAP 0x1 ;  /* 0x000000040000795c */ /* 0x000fe20000300000 */
.L_x_38:
[----:B------:R-:W-:-:S13]  /*2b70*/  ISETP.NE.AND P0, PT, R13, RZ, PT ;  /* 0x000000ff0d00720c */ /* 0x000fda0003f05270 */
[----:B------:R-:W-:-:S05]  /*2b80*/  VOTEU.ANY UP0, P0 ;  /* 0x00000000003f7886 */ /* 0x000fca0000000100 */
[----:B------:R-:W-:-:S06]  /*2b90*/  @UP0 UIADD3 UR6, UR14, UR5, URZ ;  /* 0x000000050e060290 */ /* 0x000fcc000fffe03f */
[----:B0-----:R-:W-:-:S04]  /*2ba0*/  IMAD.U32 R18, RZ, RZ, UR6 ;  /* 0x00000006ff127e24 */ /* 0x001fc8000f8e00ff */
[----:B------:R-:W-:-:S04]  /*2bb0*/  @P0 IMAD.WIDE.U32 R18, R18, 0x1b4e81b5, RZ ;  /* 0x1b4e81b512120825 */ /* 0x000fc800078e00ff */
[----:B------:R-:W-:Y:S01]  /*2bc0*/  IMAD.U32 R18, RZ, RZ, UR6 ;  /* 0x00000006ff127e24 */ /* 0x000fe2000f8e00ff */
[----:B------:R-:W-:-:S05]  /*2bd0*/  @P0 SHF.R.U32.HI R7, RZ, 0x3, R19 ;  /* 0x00000003ff070819 */ /* 0x000fca0000011613 */
[----:B------:R-:W-:-:S05]  /*2be0*/  @P0 IMAD R7, R7, -0x4b, R18 ;  /* 0xffffffb507070824 */ /* 0x000fca00078e0212 */
[----:B------:R-:W-:-:S05]  /*2bf0*/  @P0 LEA R7, R7, UR12, 0x3 ;  /* 0x0000000c07070c11 */ /* 0x000fca000f8e18ff */
[----:B------:R-:W-:-:S05]  /*2c00*/  @P0 VIADD R18, R7, 0x258 ;  /* 0x0000025807120836 */ /* 0x000fca0000000000 */
[----:B------:R-:W-:-:S04]  /*2c10*/  @P0 PRMT R18, R11, 0x654, R18 ;  /* 0x000006540b120816 */ /* 0x000fc80000000012 */
[----:B------:R1:W-:Y:S01]  /*2c20*/  @P0 SYNCS.ARRIVE.TRANS64.RED.A1T0 RZ, [R18+URZ], RZ ;  /* 0x000000ff12ff09a7 */ /* 0x0003e2000810043f */
[----:B------:R-:W-:-:S13]  /*2c30*/  ISETP.GT.U32.AND P0, PT, R0, 0x1, PT ;  /* 0x000000010000780c */ /* 0x000fda0003f04070 */
[----:B-1----:R-:W-:Y:S05]  /*2c40*/  @P0 BRA `(.L_x_37) ;  /* 0x0000000000040947 */ /* 0x002fea0003800000 */
[----:B------:R-:W-:Y:S01]  /*2c50*/  BPT.TRAP 0x1 ;  /* 0x000000040000795c */ /* 0x000fe20000300000 */
.L_x_37:
[----:B------:R-:W-:Y:S01]  /*2c60*/  SHF.L.U32 R7, R56, 0x1f, RZ ;  /* 0x0000001f38077819 */ /* 0x000fe200000006ff */
[----:B------:R-:W-:Y:S01]  /*2c70*/  UIADD3 UR5, UR22, UR5, URZ ;  /* 0x0000000516057290 */ /* 0x000fe2000fffe03f */
[----:B------:R-:W1:Y:S01]  /*2c80*/  LDC R21, c[0x0][0x288] ;  /* 0x0000a200ff157b82 */ /* 0x000e620000000800 */
[----:B------:R-:W-:Y:S01]  /*2c90*/  UISETP.GE.U32.AND UP1, UPT, UR22, 0x4b, UPT ;  /* 0x0000004b1600788c */ /* 0x000fe2000bf26070 */
[----:B------:R-:W-:Y:S01]  /*2ca0*/  IMAD.SHL.U32 R24, R12, 0x2, RZ ;  /* 0x000000020c187824 */ /* 0x000fe200078e00ff */
[----:B------:R-:W-:Y:S02]  /*2cb0*/  UISETP.GT.U32.AND UP0, UPT, UR5, 0x4a, UPT ;  /* 0x0000004a0500788c */ /* 0x000fe4000bf04070 */
[----:B------:R-:W-:Y:S02]  /*2cc0*/  UIMAD.WIDE.U32 UR6, UR5, 0x1b4e81b5, URZ ;  /* 0x1b4e81b5050678a5 */ /* 0x000fe4000f8e003f */
[----:B------:R-:W-:Y:S01]  /*2cd0*/  UISETP.LT.U32.AND UP0, UPT, UR22, 0x4b, UP0 ;  /* 0x0000004b1600788c */ /* 0x000fe20008701070 */
[----:B------:R-:W4:Y:S01]  /*2ce0*/  SYNCS.PHASECHK.TRANS64.TRYWAIT P0, [UR15+0x8], R7 ;  /* 0x00000807ff0075a7 */ /* 0x000f22000800014f */
[----:B------:R-:W-:Y:S01]  /*2cf0*/  USHF.R.U32.HI UR6, URZ, 0x3, UR7 ;  /* 0x000000033f067899 */ /* 0x000fe20008011607 */
[----:B------:R-:W-:Y:S01]  /*2d00*/  SHF.R.S32.HI R25, RZ, 0x1f, R24 ;  /* 0x0000001fff197819 */ /* 0x000fe20000011418 */
[----:B------:R-:W-:-:S02]  /*2d10*/  USEL UR8, URZ, 0x1, !UP0 ;  /* 0x000000013f087887 */ /* 0x000fc4000c000000 */
[----:B------:R-:W-:Y:S02]  /*2d20*/  UIMAD UR5, UR6, -0x4b, UR5 ;  /* 0xffffffb5060578a4 */ /* 0x000fe4000f8e0205 */
[----:B------:R-:W-:-:S04]  /*2d30*/  ULOP3.LUT UR4, UR4, UR8, URZ, 0x3c, !UPT ;  /* 0x0000000804047292 */ /* 0x000fc8000f8e3c3f */
[----:B------:R-:W-:Y:S01]  /*2d40*/  @UP1 ULOP3.LUT UR4, UR4, 0x1, UR6, 0x78, !UPT ;  /* 0x0000000104041892 */ /* 0x000fe2000f8e7806 */
[----:B-1--4-:R-:W-:Y:S11]  /*2d50*/  @!P0 BRA `(.L_x_39) ;  /* 0x0000002c00488947 */ /* 0x012ff60003800000 */
.L_x_102:
[----:B------:R-:W-:Y:S01]  /*2d60*/  IMAD.SHL.U32 R28, R4, 0x40, RZ ;  /* 0x00000040041c7824 */ /* 0x000fe200078e00ff */
[----:B------:R-:W-:Y:S01]  /*2d70*/  ULDC UR8, c[0x0][0x284] ;  /* 0x0000a10000087ab9 */ /* 0x000fe20000000800 */
[----:B------:R-:W-:Y:S01]  /*2d80*/  IMAD.SHL.U32 R29, R5, 0x20, RZ ;  /* 0x00000020051d7824 */ /* 0x000fe200078e00ff */
[----:B------:R-:W-:Y:S01]  /*2d90*/  SHF.R.S32.HI R33, RZ, 0x1f, R6 ;  /* 0x0000001fff217819 */ /* 0x000fe20000011406 */
[----:B------:R-:W-:Y:S01]  /*2da0*/  ULDC.64 UR6, c[0x0][0x5d0] ;  /* 0x0001740000067ab9 */ /* 0x000fe20000000a00 */
[----:B------:R-:W-:Y:S01]  /*2db0*/  ISETP.GE.AND P0, PT, R28, UR8, PT ;  /* 0x000000081c007c0c */ /* 0x000fe2000bf06270 */
[----:B0-----:R-:W-:Y:S01]  /*2dc0*/  IMAD.WIDE.U32 R18, R6, UR6, R24 ;  /* 0x0000000606127c25 */ /* 0x001fe2000f8e0018 */
[----:B------:R-:W-:Y:S02]  /*2dd0*/  SHF.R.S32.HI R32, RZ, 0x1f, R29 ;  /* 0x0000001fff207819 */ /* 0x000fe4000001141d */
[----:B------:R-:W-:Y:S01]  /*2de0*/  ISETP.GE.OR P0, PT, R29, R21, P0 ;  /* 0x000000151d00720c */ /* 0x000fe20000706670 */
[----:B------:R-:W-:Y:S01]  /*2df0*/  IMAD R5, R33, UR6, RZ ;  /* 0x0000000621057c24 */ /* 0x000fe2000f8e02ff */
[----:B------:R-:W-:-:S03]  /*2e00*/  IADD3 R18, P1, R29, R18, RZ ;  /* 0x000000121d127210 */ /* 0x000fc60007f3e0ff */
[----:B------:R-:W-:-:S05]  /*2e10*/  IMAD R5, R6, UR7, R5 ;  /* 0x0000000706057c24 */ /* 0x000fca000f8e0205 */
[----:B------:R-:W-:-:S03]  /*2e20*/  IADD3.X R19, R32, R19, R5, P1, !PT ;  /* 0x0000001320137210 */ /* 0x000fc60000ffe405 */
[----:B------:R-:W-:Y:S05]  /*2e30*/  @P0 BRA `(.L_x_40) ;  /* 0x0000001000fc0947 */ /* 0x000fea0003800000 */
[----:B------:R-:W0:Y:S01]  /*2e40*/  LDC.64 R30, c[0x0][0x5c8] ;  /* 0x00017200ff1e7b82 */ /* 0x000e220000000a00 */
[----:B------:R-:W-:Y:S01]  /*2e50*/  IMAD.WIDE R26, R4, 0x40, R14 ;  /* 0x00000040041a7825 */ /* 0x000fe200078e020e */
[----:B------:R-:W-:Y:S01]  /*2e60*/  ULDC.64 UR6, c[0x0][0x5c0] ;  /* 0x0001700000067ab9 */ /* 0x000fe20000000a00 */
[----:B------:R-:W-:Y:S02]  /*2e70*/  BSSY B0, `(.L_x_40) ;  /* 0x000013b000007945 */ /* 0x000fe40003800000 */
[----:B------:R-:W-:Y:S02]  /*2e80*/  IMAD.IADD R28, R23, 0x1, -R28 ;  /* 0x00000001171c7824 */ /* 0x000fe400078e0a1c */
[-C--:B0-----:R-:W-:Y:S02]  /*2e90*/  IMAD R5, R27, R30.reuse, RZ ;  /* 0x0000001e1b057224 */ /* 0x081fe400078e02ff */
[----:B------:R-:W-:-:S04]  /*2ea0*/  IMAD.WIDE.U32 R18, R26, R30, R18 ;  /* 0x0000001e1a127225 */ /* 0x000fc800078e0012 */
[----:B------:R-:W-:Y:S01]  /*2eb0*/  IMAD R5, R26, R31, R5 ;  /* 0x0000001f1a057224 */ /* 0x000fe200078e0205 */
[----:B------:R-:W-:Y:S02]  /*2ec0*/  LEA R20, P0, R30, R18, 0x3 ;  /* 0x000000121e147211 */ /* 0x000fe400078018ff */
[----:B------:R-:W-:Y:S01]  /*2ed0*/  IADD3 R18, P1, R18, UR6, RZ ;  /* 0x0000000612127c10 */ /* 0x000fe2000ff3e0ff */
[----:B------:R-:W-:Y:S01]  /*2ee0*/  IMAD.IADD R19, R19, 0x1, R5 ;  /* 0x0000000113137824 */ /* 0x000fe200078e0205 */
[----:B------:R-:W-:Y:S01]  /*2ef0*/  IADD3 R20, P3, R20, UR6, RZ ;  /* 0x0000000614147c10 */ /* 0x000fe2000ff7e0ff */
[----:B------:R-:W-:-:S03]  /*2f00*/  IMAD R5, R12, -0x2, R21 ;  /* 0xfffffffe0c057824 */ /* 0x000fc600078e0215 */
[----:B------:R-:W-:Y:S01]  /*2f10*/  LEA.HI.X R7, R30, R19, R31, 0x3, P0 ;  /* 0x000000131e077211 */ /* 0x000fe200000f1c1f */
[----:B------:R-:W-:Y:S01]  /*2f20*/  IMAD.IADD R30, R5, 0x1, -R29 ;  /* 0x00000001051e7824 */ /* 0x000fe200078e0a1d */
[----:B---3-5:R-:W-:Y:S02]  /*2f30*/  FSETP.NEU.AND P0, PT, R17, RZ, PT ;  /* 0x000000ff1100720b */ /* 0x028fe40003f0d000 */
[----:B------:R-:W-:Y:S02]  /*2f40*/  IADD3.X R19, R19, UR7, RZ, P1, !PT ;  /* 0x0000000713137c10 */ /* 0x000fe40008ffe4ff */
[----:B------:R-:W-:-:S09]  /*2f50*/  IADD3.X R21, R7, UR7, RZ, P3, !PT ;  /* 0x0000000707157c10 */ /* 0x000fd20009ffe4ff */
[----:B------:R-:W-:Y:S05]  /*2f60*/  @!P0 BRA `(.L_x_41) ;  /* 0x0000000c00a48947 */ /* 0x000fea0003800000 */
[----:B------:R-:W-:Y:S01]  /*2f70*/  ULDC.64 UR6, c[0x0][0x5b8] ;  /* 0x00016e0000067ab9 */ /* 0x000fe20000000a00 */
[----:B------:R-:W-:Y:S01]  /*2f80*/  ULDC.64 UR8, c[0x0][0x5a8] ;  /* 0x00016a0000087ab9 */ /* 0x000fe20000000a00 */
[----:B------:R-:W-:Y:S01]  /*2f90*/  IMAD.WIDE.U32 R24, R6, UR6, R24 ;  /* 0x0000000606187c25 */ /* 0x000fe2000f8e0018 */
[----:B------:R-:W-:Y:S03]  /*2fa0*/  BSSY B1, `(.L_x_42) ;  /* 0x0000010000017945 */ /* 0x000fe60003800000 */
[----:B------:R-:W-:Y:S01]  /*2fb0*/  IMAD R5, R33, UR6, RZ ;  /* 0x0000000621057c24 */ /* 0x000fe2000f8e02ff */
[----:B------:R-:W-:-:S03]  /*2fc0*/  IADD3 R24, P0, R29, R24, RZ ;  /* 0x000000181d187210 */ /* 0x000fc60007f1e0ff */
[----:B------:R-:W-:Y:S01]  /*2fd0*/  IMAD R5, R6, UR7, R5 ;  /* 0x0000000706057c24 */ /* 0x000fe2000f8e0205 */
[----:B------:R-:W-:-:S04]  /*2fe0*/  ULDC.64 UR6, c[0x0][0x5b0] ;  /* 0x00016c0000067ab9 */ /* 0x000fc80000000a00 */
[----:B------:R-:W-:Y:S01]  /*2ff0*/  IADD3.X R25, R32, R25, R5, P0, !PT ;  /* 0x0000001920197210 */ /* 0x000fe200007fe405 */
[----:B------:R-:W-:Y:S01]  /*3000*/  IMAD R5, R27, UR6, RZ ;  /* 0x000000061b057c24 */ /* 0x000fe2000f8e02ff */
[----:B------:R-:W-:Y:S01]  /*3010*/  ISETP.GE.AND P0, PT, R28, 0x1, PT ;  /* 0x000000011c00780c */ /* 0x000fe20003f06270 */
[----:B------:R-:W-:-:S03]  /*3020*/  IMAD.WIDE.U32 R6, R26, UR6, R24 ;  /* 0x000000061a067c25 */ /* 0x000fc6000f8e0018 */
[----:B------:R-:W-:Y:S01]  /*3030*/  ISETP.LT.OR P4, PT, R30, 0x1, !P0 ;  /* 0x000000011e00780c */ /* 0x000fe20004781670 */
[----:B------:R-:W-:Y:S01]  /*3040*/  IMAD R5, R26, UR7, R5 ;  /* 0x000000071a057c24 */ /* 0x000fe2000f8e0205 */
[----:B------:R-:W-:-:S04]  /*3050*/  IADD3 R6, P1, R6, UR8, RZ ;  /* 0x0000000806067c10 */ /* 0x000fc8000ff3e0ff */
[--C-:B------:R-:W-:Y:S02]  /*3060*/  IADD3.X R7, R7, UR9, R5.reuse, P1, !PT ;  /* 0x0000000907077c10 */ /* 0x100fe40008ffe405 */
[----:B------:R-:W-:-:S05]  /*3070*/  PRMT R5, RZ, 0x7610, R5 ;  /* 0x00007610ff057816 */ /* 0x000fca0000000005 */
[----:B------:R-:W-:Y:S05]  /*3080*/  @P4 BRA `(.L_x_43) ;  /* 0x0000000000044947 */ /* 0x000fea0003800000 */
[----:B------:R0:W5:Y:S02]  /*3090*/  LDG.E.U8 R5, desc[UR20][R6.64] ;  /* 0x0000001406057981 */ /* 0x000164000c1e1100 */
.L_x_43:
[----:B------:R-:W-:Y:S05]  /*30a0*/  BSYNC B1 ;  /* 0x0000000000017941 */ /* 0x000fea0003800000 */
.L_x_42:
[----:B-----5:R-:W-:Y:S01]  /*30b0*/  LOP3.LUT R5, R5, 0xff, RZ, 0xc0, !PT ;  /* 0x000000ff05057812 */ /* 0x020fe200078ec0ff */
[----:B------:R-:W-:Y:S01]  /*30c0*/  BSSY B1, `(.L_x_44) ;  /* 0x000000b000017945 */ /* 0x000fe20003800000 */
[----:B------:R-:W-:Y:S02]  /*30d0*/  ISETP.LT.OR P3, PT, R30, 0x2, !P0 ;  /* 0x000000021e00780c */ /* 0x000fe40004761670 */
[----:B------:R-:W-:-:S05]  /*30e0*/  F2FP.F16.E4M3.UNPACK_B R5, R5 ;  /* 0x00000005ff05723e */ /* 0x000fca00020006ff */
[----:B------:R-:W-:Y:S01]  /*30f0*/  HADD2.F32 R28, -RZ, R5.H0_H0 ;  /* 0x20000005ff1c7230 */ /* 0x000fe20000004100 */
[----:B------:R-:W-:-:S04]  /*3100*/  PRMT R5, RZ, 0x7610, R5 ;  /* 0x00007610ff057816 */ /* 0x000fc80000000005 */
[----:B------:R-:W-:-:S04]  /*3110*/  FMUL R28, R28, R17 ;  /* 0x000000111c1c7220 */ /* 0x000fc80000400000 */
[----:B--2---:R-:W-:-:S05]  /*3120*/  FFMA R28, R55, R16, R28 ;  /* 0x00000010371c7223 */ /* 0x004fca000000001c */
[----:B------:R-:W-:-:S05]  /*3130*/  F2FP.SATFINITE.E4M3.F32.PACK_AB_MERGE_C R29, RZ, R28, RZ ;  /* 0x0000001cff1d723e */ /* 0x000fca00048070ff */
[----:B------:R1:W-:Y:S01]  /*3140*/  @!P4 STG.E.U8 desc[UR20][R18.64], R29 ;  /* 0x0000001d1200c986 */ /* 0x0003e2000c101114 */
[----:B------:R-:W-:Y:S05]  /*3150*/  @P3 BRA `(.L_x_45) ;  /* 0x0000000000043947 */ /* 0x000fea0003800000 */
[----:B------:R2:W5:Y:S02]  /*3160*/  LDG.E.U8 R5, desc[UR20][R6.64+0x1] ;  /* 0x0000011406057981 */ /* 0x000564000c1e1100 */
.L_x_45:
[----:B------:R-:W-:Y:S05]  /*3170*/  BSYNC B1 ;  /* 0x0000000000017941 */ /* 0x000fea0003800000 */
.L_x_44:
[----:B-----5:R-:W-:Y:S01]  /*3180*/  LOP3.LUT R5, R5, 0xff, RZ, 0xc0, !PT ;  /* 0x000000ff05057812 */ /* 0x020fe200078ec0ff */
[----:B------:R-:W-:Y:S01]  /*3190*/  IMAD R4, R4, -0x40, R23 ;  /* 0xffffffc004047824 */ /* 0x000fe200078e0217 */
[----:B-1----:R-:W-:Y:S01]  /*31a0*/  IADD3 R29, P1, R26, 0x8, RZ ;  /* 0x000000081a1d7810 */ /* 0x002fe20007f3e0ff */
[----:B------:R-:W-:Y:S01]  /*31b0*/  BSSY B1, `(.L_x_46) ;  /* 0x0000012000017945 */ /* 0x000fe20003800000 */
[----:B------:R-:W-:-:S03]  /*31c0*/  F2FP.F16.E4M3.UNPACK_B R5, R5 ;  /* 0x00000005ff05723e */ /* 0x000fc600020006ff */
[----:B------:R-:W-:Y:S01]  /*31d0*/  IMAD.X R27, RZ, RZ, R27, P1 ;  /* 0x000000ffff1b7224 */ /* 0x000fe200008e061b */
[----:B------:R-:W-:Y:S01]  /*31e0*/  ISETP.GE.AND P1, PT, R4, 0x9, PT ;  /* 0x000000090400780c */ /* 0x000fe20003f26270 */
[----:B------:R-:W-:Y:S02]  /*31f0*/  HADD2.F32 R26, -RZ, R5.H0_H0 ;  /* 0x20000005ff1a7230 */ /* 0x000fe40000004100 */
[----:B------:R-:W-:Y:S01]  /*3200*/  IMAD.WIDE.U32 R24, R29, UR6, R24 ;  /* 0x000000061d187c25 */ /* 0x000fe2000f8e0018 */
[----:B------:R-:W-:-:S03]  /*3210*/  ISETP.LT.OR P5, PT, R30, 0x1, !P1 ;  /* 0x000000011e00780c */ /* 0x000fc60004fa1670 */
[----:B------:R-:W-:Y:S01]  /*3220*/  FMUL R5, R26, R17 ;  /* 0x000000111a057220 */ /* 0x000fe20000400000 */
[----:B------:R-:W-:Y:S01]  /*3230*/  IMAD R26, R27, UR6, RZ ;  /* 0x000000061b1a7c24 */ /* 0x000fe2000f8e02ff */
[----:B------:R-:W-:Y:S02]  /*3240*/  IADD3 R4, P4, R24, UR8, RZ ;  /* 0x0000000818047c10 */ /* 0x000fe4000ff9e0ff */
[----:B------:R-:W-:Y:S01]  /*3250*/  FFMA R5, R52, R16, R5 ;  /* 0x0000001034057223 */ /* 0x000fe20000000005 */
[----:B------:R-:W-:Y:S01]  /*3260*/  IMAD R29, R29, UR7, R26 ;  /* 0x000000071d1d7c24 */ /* 0x000fe2000f8e021a */
[----:B------:R-:W-:-:S03]  /*3270*/  PRMT R24, RZ, 0x7610, R24 ;  /* 0x00007610ff187816 */ /* 0x000fc60000000018 */
[----:B------:R-:W-:Y:S02]  /*3280*/  F2FP.SATFINITE.E4M3.F32.PACK_AB_MERGE_C R27, RZ, R5, RZ ;  /* 0x00000005ff1b723e */ /* 0x000fe400048070ff */
[----:B------:R-:W-:-:S03]  /*3290*/  IADD3.X R5, R25, UR9, R29, P4, !PT ;  /* 0x0000000919057c10 */ /* 0x000fc6000a7fe41d */
[----:B------:R1:W-:Y:S01]  /*32a0*/  @!P3 STG.E.U8 desc[UR20][R18.64+0x1], R27 ;  /* 0x0000011b1200b986 */ /* 0x0003e2000c101114 */
[----:B------:R-:W-:Y:S05]  /*32b0*/  @P5 BRA `(.L_x_47) ;  /* 0x0000000000045947 */ /* 0x000fea0003800000 */
[----:B------:R3:W5:Y:S02]  /*32c0*/  LDG.E.U8 R24, desc[UR20][R4.64] ;  /* 0x0000001404187981 */ /* 0x000764000c1e1100 */
.L_x_47:
[----:B------:R-:W-:Y:S05]  /*32d0*/  BSYNC B1 ;  /* 0x0000000000017941 */ /* 0x000fea0003800000 */
.L_x_46:
[----:B-----5:R-:W-:Y:S01]  /*32e0*/  LOP3.LUT R24, R24, 0xff, RZ, 0xc0, !PT ;  /* 0x000000ff18187812 */ /* 0x020fe200078ec0ff */
[----:B------:R-:W-:Y:S01]  /*32f0*/  BSSY B1, `(.L_x_48) ;  /* 0x000000b000017945 */ /* 0x000fe20003800000 */
[----:B------:R-:W-:Y:S02]  /*3300*/  ISETP.LT.OR P3, PT, R30, 0x2, !P1 ;  /* 0x000000021e00780c */ /* 0x000fe40004f61670 */
[----:B------:R-:W-:-:S05]  /*3310*/  F2FP.F16.E4M3.UNPACK_B R24, R24 ;  /* 0x00000018ff18723e */ /* 0x000fca00020006ff */
[----:B------:R-:W-:-:S05]  /*3320*/  HADD2.F32 R24, -RZ, R24.H0_H0 ;  /* 0x20000018ff187230 */ /* 0x000fca0000004100 */
[----:B------:R-:W-:-:S04]  /*3330*/  FMUL R24, R24, R17 ;  /* 0x0000001118187220 */ /* 0x000fc80000400000 */
[----:B------:R-:W-:-:S05]  /*3340*/  FFMA R24, R53, R16, R24 ;  /* 0x0000001035187223 */ /* 0x000fca0000000018 */
[----:B------:R-:W-:Y:S02]  /*3350*/  F2FP.SATFINITE.E4M3.F32.PACK_AB_MERGE_C R25, RZ, R24, RZ ;  /* 0x00000018ff19723e */ /* 0x000fe400048070ff */
[----:B------:R-:W-:-:S03]  /*3360*/  PRMT R24, RZ, 0x7610, R24 ;  /* 0x00007610ff187816 */ /* 0x000fc60000000018 */
[----:B------:R4:W-:Y:S01]  /*3370*/  @!P5 STG.E.U8 desc[UR20][R20.64], R25 ;  /* 0x000000191400d986 */ /* 0x0009e2000c101114 */
[----:B------:R-:W-:Y:S05]  /*3380*/  @P3 BRA `(.L_x_49) ;  /* 0x0000000000043947 */ /* 0x000fea0003800000 */
[----:B------:R0:W5:Y:S02]  /*3390*/  LDG.E.U8 R24, desc[UR20][R4.64+0x1] ;  /* 0x0000011404187981 */ /* 0x000164000c1e1100 */
.L_x_49:
[----:B------:R-:W-:Y:S05]  /*33a0*/  BSYNC B1 ;  /* 0x0000000000017941 */ /* 0x000fea0003800000 */
.L_x_48:
[----:B-----5:R-:W-:Y:S01]  /*33b0*/  LOP3.LUT R24, R24, 0xff, RZ, 0xc0, !PT ;  /* 0x000000ff18187812 */ /* 0x020fe200078ec0ff */
[----:B------:R-:W-:Y:S01]  /*33c0*/  BSSY B1, `(.L_x_50) ;  /* 0x000000b000017945 */ /* 0x000fe20003800000 */
[----:B------:R-:W-:Y:S02]  /*33d0*/  ISETP.LT.OR P4, PT, R30, 0x9, !P0 ;  /* 0x000000091e00780c */ /* 0x000fe40004781670 */
[----:B------:R-:W-:-:S05]  /*33e0*/  F2FP.F16.E4M3.UNPACK_B R24, R24 ;  /* 0x00000018ff18723e */ /* 0x000fca00020006ff */
[----:B------:R-:W-:-:S05]  /*33f0*/  HADD2.F32 R24, -RZ, R24.H0_H0 ;  /* 0x20000018ff187230 */ /* 0x000fca0000004100 */
[----:B----4-:R-:W-:Y:S01]  /*3400*/  FMUL R25, R24, R17 ;  /* 0x0000001118197220 */ /* 0x010fe20000400000 */
[----:B------:R-:W-:-:S03]  /*3410*/  PRMT R24, RZ, 0x7610, R24 ;  /* 0x00007610ff187816 */ /* 0x000fc60000000018 */
[----:B------:R-:W-:-:S05]  /*3420*/  FFMA R25, R50, R16, R25 ;  /* 0x0000001032197223 */ /* 0x000fca0000000019 */
[----:B------:R-:W-:-:S05]  /*3430*/  F2FP.SATFINITE.E4M3.F32.PACK_AB_MERGE_C R25, RZ, R25, RZ ;  /* 0x00000019ff19723e */ /* 0x000fca00048070ff */
[----:B------:R4:W-:Y:S01]  /*3440*/  @!P3 STG.E.U8 desc[UR20][R20.64+0x1], R25 ;  /* 0x000001191400b986 */ /* 0x0009e2000c101114 */
[----:B------:R-:W-:Y:S05]  /*3450*/  @P4 BRA `(.L_x_51) ;  /* 0x0000000000044947 */ /* 0x000fea0003800000 */
[----:B------:R0:W5:Y:S02]  /*3460*/  LDG.E.U8 R24, desc[UR20][R6.64+0x8] ;  /* 0x0000081406187981 */ /* 0x000164000c1e1100 */
.L_x_51:
[----:B------:R-:W-:Y:S05]  /*3470*/  BSYNC B1 ;  /* 0x0000000000017941 */ /* 0x000fea0003800000 */
.L_x_50:
[----:B-----5:R-:W-:Y:S01]  /*3480*/  LOP3.LUT R24, R24, 0xff, RZ, 0xc0, !PT ;  /* 0x000000ff18187812 */ /* 0x020fe200078ec0ff */
[----:B------:R-:W-:Y:S01]  /*3490*/  BSSY B1, `(.L_x_52) ;  /* 0x000000b000017945 */ /* 0x000fe20003800000 */
[----:B------:R-:W-:Y:S02]  /*34a0*/  ISETP.LT.OR P3, PT, R30, 0xa, !P0 ;  /* 0x0000000a1e00780c */ /* 0x000fe40004761670 */
[----:B------:R-:W-:-:S05]  /*34b0*/  F2FP.F16.E4M3.UNPACK_B R24, R24 ;  /* 0x00000018ff18723e */ /* 0x000fca00020006ff */
[----:B------:R-:W-:-:S05]  /*34c0*/  HADD2.F32 R24, -RZ, R24.H0_H0 ;  /* 0x20000018ff187230 */ /* 0x000fca0000004100 */
[----:B------:R-:W-:-:S04]  /*34d0*/  FMUL R24, R24, R17 ;  /* 0x0000001118187220 */ /* 0x000fc80000400000 */
[----:B------:R-:W-:-:S05]  /*34e0*/  FFMA R24, R51, R16, R24 ;  /* 0x0000001033187223 */ /* 0x000fca0000000018 */
[----:B----4-:R-:W-:Y:S02]  /*34f0*/  F2FP.SATFINITE.E4M3.F32.PACK_AB_MERGE_C R25, RZ, R24, RZ ;  /* 0x00000018ff19723e */ /* 0x010fe400048070ff */
[----:B------:R-:W-:-:S03]  /*3500*/  PRMT R24, RZ, 0x7610, R24 ;  /* 0x00007610ff187816 */ /* 0x000fc60000000018 */
[----:B------:R4:W-:Y:S01]  /*3510*/  @!P4 STG.E.U8 desc[UR20][R18.64+0x8], R25 ;  /* 0x000008191200c986 */ /* 0x0009e2000c101114 */
[----:B------:R-:W-:Y:S05]  /*3520*/  @P3 BRA `(.L_x_53) ;  /* 0x0000000000043947 */ /* 0x000fea0003800000 */
[----:B------:R0:W5:Y:S02]  /*3530*/  LDG.E.U8 R24, desc[UR20][R6.64+0x9] ;  /* 0x0000091406187981 */ /* 0x000164000c1e1100 */
.L_x_53:
[----:B------:R-:W-:Y:S05]  /*3540*/  BSYNC B1 ;  /* 0x0000000000017941 */ /* 0x000fea0003800000 */
.L_x_52:
        /* <DEDUP_REMOVED lines=12> */
.L_x_55:
[----:B------:R-:W-:Y:S05]  /*3610*/  BSYNC B1 ;  /* 0x0000000000017941 */ /* 0x000fea0003800000 */
.L_x_54:
        /* <DEDUP_REMOVED lines=12> */
.L_x_57:
[----:B------:R-:W-:Y:S05]  /*36e0*/  BSYNC B1 ;  /* 0x0000000000017941 */ /* 0x000fea0003800000 */
.L_x_56:
        /* <DEDUP_REMOVED lines=12> */
.L_x_59:
[----:B------:R-:W-:Y:S05]  /*37b0*/  BSYNC B1 ;  /* 0x0000000000017941 */ /* 0x000fea0003800000 */
.L_x_58:
        /* <DEDUP_REMOVED lines=12> */
.L_x_61:
[----:B------:R-:W-:Y:S05]  /*3880*/  BSYNC B1 ;  /* 0x0000000000017941 */ /* 0x000fea0003800000 */
.L_x_60:
        /* <DEDUP_REMOVED lines=12> */
.L_x_63:
[----:B------:R-:W-:Y:S05]  /*3950*/  BSYNC B1 ;  /* 0x0000000000017941 */ /* 0x000fea0003800000 */
.L_x_62:
        /* <DEDUP_REMOVED lines=12> */
.L_x_65:
[----:B------:R-:W-:Y:S05]  /*3a20*/  BSYNC B1 ;  /* 0x0000000000017941 */ /* 0x000fea0003800000 */
.L_x_64:
        /* <DEDUP_REMOVED lines=12> */
.L_x_67:
[----:B------:R-:W-:Y:S05]  /*3af0*/  BSYNC B1 ;  /* 0x0000000000017941 */ /* 0x000fea0003800000 */
.L_x_66:
        /* <DEDUP_REMOVED lines=12> */
.L_x_69:
[----:B------:R-:W-:Y:S05]  /*3bc0*/  BSYNC B1 ;  /* 0x0000000000017941 */ /* 0x000fea0003800000 */
.L_x_68:
[----:B-----5:R-:W-:Y:S01]  /*3bd0*/  LOP3.LUT R24, R24, 0xff, RZ, 0xc0, !PT ;  /* 0x000000ff18187812 */ /* 0x020fe200078ec0ff */
[----:B------:R-:W-:Y:S01]  /*3be0*/  BSSY B1, `(.L_x_70) ;  /* 0x000000b000017945 */ /* 0x000fe20003800000 */
[----:B------:R-:W-:Y:S02]  /*3bf0*/  ISETP.LT.OR P3, PT, R30, 0x19, !P1 ;  /* 0x000000191e00780c */ /* 0x000fe40004f61670 */
[----:B------:R-:W-:Y:S02]  /*3c00*/  F2FP.F16.E4M3.UNPACK_B R24, R24 ;  /* 0x00000018ff18723e */ /* 0x000fe400020006ff */
[----:B0-2---:R-:W-:-:S03]  /*3c10*/  PRMT R6, RZ, 0x7610, R6 ;  /* 0x00007610ff067816 */ /* 0x005fc60000000006 */
[----:B------:R-:W-:-:S05]  /*3c20*/  HADD2.F32 R24, -RZ, R24.H0_H0 ;  /* 0x20000018ff187230 */ /* 0x000fca0000004100 */
[----:B------:R-:W-:-:S04]  /*3c30*/  FMUL R7, R24, R17 ;  /* 0x0000001118077220 */ /* 0x000fc80000400000 */
[----:B------:R-:W-:-:S05]  /*3c40*/  FFMA R7, R40, R16, R7 ;  /* 0x0000001028077223 */ /* 0x000fca0000000007 */
[----:B------:R-:W-:-:S05]  /*3c50*/  F2FP.SATFINITE.E4M3.F32.PACK_AB_MERGE_C R7, RZ, R7, RZ ;  /* 0x00000007ff07723e */ /* 0x000fca00048070ff */
[----:B------:R0:W-:Y:S01]  /*3c60*/  @!P0 STG.E.U8 desc[UR20][R18.64+0x19], R7 ;  /* 0x0000190712008986 */ /* 0x0001e2000c101114 */
[----:B------:R-:W-:Y:S05]  /*3c70*/  @P3 BRA `(.L_x_71) ;  /* 0x0000000000043947 */ /* 0x000fea0003800000 */
[----:B------:R2:W5:Y:S02]  /*3c80*/  LDG.E.U8 R6, desc[UR20][R4.64+0x18] ;  /* 0x0000181404067981 */ /* 0x000564000c1e1100 */
.L_x_71:
[----:B------:R-:W-:Y:S05]  /*3c90*/  BSYNC B1 ;  /* 0x0000000000017941 */ /* 0x000fea0003800000 */
.L_x_70:
[----:B-----5:R-:W-:Y:S01]  /*3ca0*/  LOP3.LUT R6, R6, 0xff, RZ, 0xc0, !PT ;  /* 0x000000ff06067812 */ /* 0x020fe200078ec0ff */
[----:B------:R-:W-:Y:S01]  /*3cb0*/  BSSY B1, `(.L_x_72) ;  /* 0x000000b000017945 */ /* 0x000fe20003800000 */
[----:B------:R-:W-:Y:S02]  /*3cc0*/  ISETP.LT.OR P1, PT, R30, 0x1a, !P1 ;  /* 0x0000001a1e00780c */ /* 0x000fe40004f21670 */
[----:B------:R-:W-:-:S05]  /*3cd0*/  F2FP.F16.E4M3.UNPACK_B R6, R6 ;  /* 0x00000006ff06723e */ /* 0x000fca00020006ff */
[----:B------:R-:W-:-:S05]  /*3ce0*/  HADD2.F32 R6, -RZ, R6.H0_H0 ;  /* 0x20000006ff067230 */ /* 0x000fca0000004100 */
[----:B------:R-:W-:-:S04]  /*3cf0*/  FMUL R6, R6, R17 ;  /* 0x0000001106067220 */ /* 0x000fc80000400000 */
[----:B------:R-:W-:-:S05]  /*3d00*/  FFMA R6, R41, R16, R6 ;  /* 0x0000001029067223 */ /* 0x000fca0000000006 */
[----:B0-----:R-:W-:Y:S02]  /*3d10*/  F2FP.SATFINITE.E4M3.F32.PACK_AB_MERGE_C R7, RZ, R6, RZ ;  /* 0x00000006ff07723e */ /* 0x001fe400048070ff */
[----:B------:R-:W-:-:S03]  /*3d20*/  PRMT R6, RZ, 0x7610, R6 ;  /* 0x00007610ff067816 */ /* 0x000fc60000000006 */
[----:B------:R0:W-:Y:S01]  /*3d30*/  @!P3 STG.E.U8 desc[UR20][R20.64+0x18], R7 ;  /* 0x000018071400b986 */ /* 0x0001e2000c101114 */
[----:B------:R-:W-:Y:S05]  /*3d40*/  @P1 BRA `(.L_x_73) ;  /* 0x0000000000041947 */ /* 0x000fea0003800000 */
[----:B------:R0:W5:Y:S02]  /*3d50*/  LDG.E.U8 R6, desc[UR20][R4.64+0x19] ;  /* 0x0000191404067981 */ /* 0x000164000c1e1100 */
.L_x_73:
[----:B------:R-:W-:Y:S05]  /*3d60*/  BSYNC B1 ;  /* 0x0000000000017941 */ /* 0x000fea0003800000 */
.L_x_72:
[----:B------:R-:W-:Y:S05]  /*3d70*/  @P1 BRA `(.L_x_74) ;  /* 0x0000000400281947 */ /* 0x000fea0003800000 */
[----:B-----5:R-:W-:-:S04]  /*3d80*/  LOP3.LUT R6, R6, 0xff, RZ, 0xc0, !PT ;  /* 0x000000ff06067812 */ /* 0x020fc800078ec0ff */
[----:B------:R-:W-:-:S05]  /*3d90*/  F2FP.F16.E4M3.UNPACK_B R6, R6 ;  /* 0x00000006ff06723e */ /* 0x000fca00020006ff */
[----:B------:R-:W-:-:S05]  /*3da0*/  HADD2.F32 R6, -RZ, R6.H0_H0 ;  /* 0x20000006ff067230 */ /* 0x000fca0000004100 */
[----:B0-23--:R-:W-:-:S04]  /*3db0*/  FMUL R5, R6, R17 ;  /* 0x0000001106057220 */ /* 0x00dfc80000400000 */
[----:B------:R-:W-:-:S05]  /*3dc0*/  FFMA R5, R22, R16, R5 ;  /* 0x0000001016057223 */ /* 0x000fca0000000005 */
[----:B------:R-:W-:-:S05]  /*3dd0*/  F2FP.SATFINITE.E4M3.F32.PACK_AB_MERGE_C R5, RZ, R5, RZ ;  /* 0x00000005ff05723e */ /* 0x000fca00048070ff */
[----:B------:R0:W-:Y:S01]  /*3de0*/  STG.E.U8 desc[UR20][R20.64+0x19], R5 ;  /* 0x0000190514007986 */ /* 0x0001e2000c101114 */
[----:B------:R-:W-:Y:S05]  /*3df0*/  BRA `(.L_x_74) ;  /* 0x0000000400087947 */ /* 0x000fea0003800000 */
.L_x_41:
[----:B------:R-:W-:Y:S01]  /*3e00*/  ISETP.GE.AND P1, PT, R28, 0x1, PT ;  /* 0x000000011c00780c */ /* 0x000fe20003f26270 */
[-C--:B--2---:R-:W-:Y:S01]  /*3e10*/  FMUL R55, R55, R16.reuse ;  /* 0x0000001037377220 */ /* 0x084fe20000400000 */
[-C--:B------:R-:W-:Y:S01]  /*3e20*/  FMUL R52, R52, R16.reuse ;  /* 0x0000001034347220 */ /* 0x080fe20000400000 */
[----:B------:R-:W-:Y:S01]  /*3e30*/  ISETP.GE.AND P0, PT, R28, 0x9, PT ;  /* 0x000000091c00780c */ /* 0x000fe20003f06270 */
[-C--:B------:R-:W-:Y:S01]  /*3e40*/  FMUL R53, R53, R16.reuse ;  /* 0x0000001035357220 */ /* 0x080fe20000400000 */
[----:B------:R-:W-:Y:S01]  /*3e50*/  ISETP.LT.OR P4, PT, R30, 0x1, !P1 ;  /* 0x000000011e00780c */ /* 0x000fe20004f81670 */
[-C--:B------:R-:W-:Y:S01]  /*3e60*/  FMUL R50, R50, R16.reuse ;  /* 0x0000001032327220 */ /* 0x080fe20000400000 */
[----:B------:R-:W-:Y:S01]  /*3e70*/  ISETP.LT.OR P5, PT, R30, 0x2, !P1 ;  /* 0x000000021e00780c */ /* 0x000fe20004fa1670 */
[-C--:B------:R-:W-:Y:S01]  /*3e80*/  FMUL R51, R51, R16.reuse ;  /* 0x0000001033337220 */ /* 0x080fe20000400000 */
[----:B------:R-:W-:Y:S01]  /*3e90*/  F2FP.SATFINITE.E4M3.F32.PACK_AB_MERGE_C R55, RZ, R55, RZ ;  /* 0x00000037ff37723e */ /* 0x000fe200048070ff */
[----:B------:R-:W-:Y:S01]  /*3ea0*/  FMUL R48, R48, R16 ;  /* 0x0000001030307220 */ /* 0x000fe20000400000 */
[----:B------:R-:W-:Y:S01]  /*3eb0*/  F2FP.SATFINITE.E4M3.F32.PACK_AB_MERGE_C R5, RZ, R52, RZ ;  /* 0x00000034ff05723e */ /* 0x000fe200048070ff */
[-C--:B------:R-:W-:Y:S01]  /*3ec0*/  FMUL R49, R49, R16.reuse ;  /* 0x0000001031317220 */ /* 0x080fe20000400000 */
[----:B------:R-:W-:Y:S01]  /*3ed0*/  ISETP.LT.OR P3, PT, R30, 0x1, !P0 ;  /* 0x000000011e00780c */ /* 0x000fe20004761670 */
[-C--:B------:R-:W-:Y:S01]  /*3ee0*/  FMUL R46, R46, R16.reuse ;  /* 0x000000102e2e7220 */ /* 0x080fe20000400000 */
[C---:B------:R-:W-:Y:S01]  /*3ef0*/  ISETP.LT.OR P6, PT, R30.reuse, 0xa, !P1 ;  /* 0x0000000a1e00780c */ /* 0x040fe20004fc1670 */
[-C--:B------:R-:W-:Y:S01]  /*3f00*/  FMUL R47, R47, R16.reuse ;  /* 0x000000102f2f7220 */ /* 0x080fe20000400000 */
[----:B------:R-:W-:Y:S01]  /*3f10*/  F2FP.SATFINITE.E4M3.F32.PACK_AB_MERGE_C R53, RZ, R53, RZ ;  /* 0x00000035ff35723e */ /* 0x000fe200048070ff */
[----:B------:R-:W-:Y:S01]  /*3f20*/  @!P4 STG.E.U8 desc[UR20][R18.64], R55 ;  /* 0x000000371200c986 */ /* 0x000fe2000c101114 */
[----:B------:R-:W-:Y:S01]  /*3f30*/  ISETP.LT.OR P4, PT, R30, 0x2, !P0 ;  /* 0x000000021e00780c */ /* 0x000fe20004781670 */
[----:B------:R-:W-:Y:S01]  /*3f40*/  FMUL R44, R44, R16 ;  /* 0x000000102c2c7220 */ /* 0x000fe20000400000 */
[----:B------:R-:W-:Y:S01]  /*3f50*/  F2FP.SATFINITE.E4M3.F32.PACK_AB_MERGE_C R7, RZ, R50, RZ ;  /* 0x00000032ff07723e */ /* 0x000fe200048070ff */
[----:B------:R0:W-:Y:S01]  /*3f60*/  @!P5 STG.E.U8 desc[UR20][R18.64+0x1], R5 ;  /* 0x000001051200d986 */ /* 0x0001e2000c101114 */
[C---:B------:R-:W-:Y:S01]  /*3f70*/  ISETP.LT.OR P5, PT, R30.reuse, 0x9, !P1 ;  /* 0x000000091e00780c */ /* 0x040fe20004fa1670 */
[-C--:B------:R-:W-:Y:S01]  /*3f80*/  FMUL R45, R45, R16.reuse ;  /* 0x000000102d2d7220 */ /* 0x080fe20000400000 */
[----:B------:R-:W-:Y:S01]  /*3f90*/  F2FP.SATFINITE.E4M3.F32.PACK_AB_MERGE_C R51, RZ, R51, RZ ;  /* 0x00000033ff33723e */ /* 0x000fe200048070ff */
[----:B------:R-:W-:Y:S01]  /*3fa0*/  @!P3 STG.E.U8 desc[UR20][R20.64], R53 ;  /* 0x000000351400b986 */ /* 0x000fe2000c101114 */
[----:B------:R-:W-:Y:S01]  /*3fb0*/  ISETP.LT.OR P3, PT, R30, 0x9, !P0 ;  /* 0x000000091e00780c */ /* 0x000fe20004761670 */
[-C--:B------:R-:W-:Y:S01]  /*3fc0*/  FMUL R42, R42, R16.reuse ;  /* 0x000000102a2a7220 */ /* 0x080fe20000400000 */
[----:B------:R-:W-:Y:S01]  /*3fd0*/  F2FP.SATFINITE.E4M3.F32.PACK_AB_MERGE_C R49, RZ, R49, RZ ;  /* 0x00000031ff31723e */ /* 0x000fe200048070ff */
[-C--:B------:R-:W-:Y:S01]  /*3fe0*/  FMUL R43, R43, R16.reuse ;  /* 0x000000102b2b7220 */ /* 0x080fe20000400000 */
[----:B------:R-:W-:Y:S01]  /*3ff0*/  F2FP.SATFINITE.E4M3.F32.PACK_AB_MERGE_C R47, RZ, R47, RZ ;  /* 0x0000002fff2f723e */ /* 0x000fe200048070ff */
[----:B------:R1:W-:Y:S01]  /*4000*/  @!P4 STG.E.U8 desc[UR20][R20.64+0x1], R7 ;  /* 0x000001071400c986 */ /* 0x0003e2000c101114 */
[----:B------:R-:W-:Y:S01]  /*4010*/  ISETP.LT.OR P4, PT, R30, 0xa, !P0 ;  /* 0x0000000a1e00780c */ /* 0x000fe20004781670 */
[----:B------:R-:W-:Y:S01]  /*4020*/  FMUL R40, R40, R16 ;  /* 0x0000001028287220 */ /* 0x000fe20000400000 */
[----:B0-----:R-:W-:Y:S01]  /*4030*/  F2FP.SATFINITE.E4M3.F32.PACK_AB_MERGE_C R5, RZ, R48, RZ ;  /* 0x00000030ff05723e */ /* 0x001fe200048070ff */
[----:B------:R-:W-:Y:S01]  /*4040*/  @!P5 STG.E.U8 desc[UR20][R18.64+0x8], R51 ;  /* 0x000008331200d986 */ /* 0x000fe2000c101114 */
[----:B------:R-:W-:Y:S01]  /*4050*/  ISETP.LT.OR P5, PT, R30, 0x11, !P1 ;  /* 0x000000111e00780c */ /* 0x000fe20004fa1670 */
[-C--:B------:R-:W-:Y:S01]  /*4060*/  FMUL R41, R41, R16.reuse ;  /* 0x0000001029297220 */ /* 0x080fe20000400000 */
[----:B------:R-:W-:Y:S01]  /*4070*/  FMUL R22, R22, R16 ;  /* 0x0000001016167220 */ /* 0x000fe20000400000 */
[----:B------:R0:W-:Y:S01]  /*4080*/  @!P6 STG.E.U8 desc[UR20][R18.64+0x9], R5 ;  /* 0x000009051200e986 */ /* 0x0001e2000c101114 */
[----:B------:R-:W-:-:S02]  /*4090*/  ISETP.LT.OR P6, PT, R30, 0x12, !P1 ;  /* 0x000000121e00780c */ /* 0x000fc40004fc1670 */
[----:B------:R-:W-:Y:S01]  /*40a0*/  F2FP.SATFINITE.E4M3.F32.PACK_AB_MERGE_C R45, RZ, R45, RZ ;  /* 0x0000002dff2d723e */ /* 0x000fe200048070ff */
[----:B------:R-:W-:Y:S01]  /*40b0*/  @!P3 STG.E.U8 desc[UR20][R20.64+0x8], R49 ;  /* 0x000008311400b986 */ /* 0x000fe2000c101114 */
[----:B-1----:R-:W-:Y:S02]  /*40c0*/  F2FP.SATFINITE.E4M3.F32.PACK_AB_MERGE_C R7, RZ, R46, RZ ;  /* 0x0000002eff07723e */ /* 0x002fe400048070ff */
[C---:B------:R-:W-:Y:S02]  /*40d0*/  ISETP.LT.OR P3, PT, R30.reuse, 0x11, !P0 ;  /* 0x000000111e00780c */ /* 0x040fe40004761670 */
[----:B------:R-:W-:Y:S01]  /*40e0*/  F2FP.SATFINITE.E4M3.F32.PACK_AB_MERGE_C R43, RZ, R43, RZ ;  /* 0x0000002bff2b723e */ /* 0x000fe200048070ff */
[----:B------:R1:W-:Y:S01]  /*40f0*/  @!P4 STG.E.U8 desc[UR20][R20.64+0x9], R7 ;  /* 0x000009071400c986 */ /* 0x0003e2000c101114 */
[C---:B------:R-:W-:Y:S02]  /*4100*/  ISETP.LT.OR P4, PT, R30.reuse, 0x19, !P1 ;  /* 0x000000191e00780c */ /* 0x040fe40004f81670 */
[----:B0-----:R-:W-:Y:S01]  /*4110*/  F2FP.SATFINITE.E4M3.F32.PACK_AB_MERGE_C R5, RZ, R44, RZ ;  /* 0x0000002cff05723e */ /* 0x001fe200048070ff */
[----:B------:R-:W-:Y:S01]  /*4120*/  @!P5 STG.E.U8 desc[UR20][R18.64+0x10], R47 ;  /* 0x0000102f1200d986 */ /* 0x000fe2000c101114 */
[----:B------:R-:W-:-:S02]  /*4130*/  ISETP.LT.OR P5, PT, R30, 0x12, !P0 ;  /* 0x000000121e00780c */ /* 0x000fc400047a1670 */
[C---:B------:R-:W-:Y:S01]  /*4140*/  ISETP.LT.OR P1, PT, R30.reuse, 0x1a, !P1 ;  /* 0x0000001a1e00780c */ /* 0x040fe20004f21670 */
[----:B------:R0:W-:Y:S01]  /*4150*/  @!P6 STG.E.U8 desc[UR20][R18.64+0x11], R5 ;  /* 0x000011051200e986 */ /* 0x0001e2000c101114 */
[C---:B------:R-:W-:Y:S02]  /*4160*/  ISETP.LT.OR P6, PT, R30.reuse, 0x19, !P0 ;  /* 0x000000191e00780c */ /* 0x040fe400047c1670 */
[----:B------:R-:W-:Y:S01]  /*4170*/  ISETP.LT.OR P0, PT, R30, 0x1a, !P0 ;  /* 0x0000001a1e00780c */ /* 0x000fe20004701670 */
[----:B------:R2:W-:Y:S01]  /*4180*/  @!P3 STG.E.U8 desc[UR20][R20.64+0x10], R45 ;  /* 0x0000102d1400b986 */ /* 0x0005e2000c101114 */
[----:B-1----:R-:W-:Y:S02]  /*4190*/  F2FP.SATFINITE.E4M3.F32.PACK_AB_MERGE_C R7, RZ, R40, RZ ;  /* 0x00000028ff07723e */ /* 0x002fe400048070ff */
[----:B------:R-:W-:Y:S02]  /*41a0*/  F2FP.SATFINITE.E4M3.F32.PACK_AB_MERGE_C R41, RZ, R41, RZ ;  /* 0x00000029ff29723e */ /* 0x000fe400048070ff */
[----:B------:R-:W-:-:S02]  /*41b0*/  F2FP.SATFINITE.E4M3.F32.PACK_AB_MERGE_C R25, RZ, R22, RZ ;  /* 0x00000016ff19723e */ /* 0x000fc400048070ff */
[----:B0-----:R-:W-:-:S05]  /*41c0*/  F2FP.SATFINITE.E4M3.F32.PACK_AB_MERGE_C R5, RZ, R42, RZ ;  /* 0x0000002aff05723e */ /* 0x001fca00048070ff */
[----:B------:R2:W-:Y:S04]  /*41d0*/  @!P5 STG.E.U8 desc[UR20][R20.64+0x11], R5 ;  /* 0x000011051400d986 */ /* 0x0005e8000c101114 */
[----:B------:R2:W-:Y:S04]  /*41e0*/  @!P4 STG.E.U8 desc[UR20][R18.64+0x18], R43 ;  /* 0x0000182b1200c986 */ /* 0x0005e8000c101114 */
[----:B------:R2:W-:Y:S04]  /*41f0*/  @!P1 STG.E.U8 desc[UR20][R18.64+0x19], R7 ;  /* 0x0000190712009986 */ /* 0x0005e8000c101114 */
[----:B------:R2:W-:Y:S04]  /*4200*/  @!P6 STG.E.U8 desc[UR20][R20.64+0x18], R41 ;  /* 0x000018291400e986 */ /* 0x0005e8000c101114 */
[----:B------:R2:W-:Y:S02]  /*4210*/  @!P0 STG.E.U8 desc[UR20][R20.64+0x19], R25 ;  /* 0x0000191914008986 */ /* 0x0005e4000c101114 */
.L_x_74:
[----:B------:R-:W-:Y:S05]  /*4220*/  BSYNC B0 ;  /* 0x0000000000007941 */ /* 0x000fea0003800000 */
.L_x_40:
[C---:B------:R-:W-:Y:S01]  /*4230*/  LEA R8, P0, R2.reuse, R8, 0x1 ;  /* 0x0000000802087211 */ /* 0x040fe200078008ff */
[----:B------:R-:W-:Y:S01]  /*4240*/  ULDC.64 UR6, c[0x0][0x650] ;  /* 0x0001940000067ab9 */ /* 0x000fe20000000a00 */
[----:B0-23--:R-:W-:Y:S01]  /*4250*/  IMAD.U32 R4, RZ, RZ, UR16 ;  /* 0x00000010ff047e24 */ /* 0x00dfe2000f8e00ff */
[----:B------:R-:W-:Y:S01]  /*4260*/  PRMT R7, RZ, 0x7610, R7 ;  /* 0x00007610ff077816 */ /* 0x000fe20000000007 */
[----:B------:R-:W-:Y:S01]  /*4270*/  IMAD.MOV.U32 R5, RZ, RZ, -0x1 ;  /* 0xffffffffff057424 */ /* 0x000fe200078e00ff */
[----:B------:R-:W-:Y:S01]  /*4280*/  LEA.HI.X R9, R2, R9, R10, 0x1, P0 ;  /* 0x0000000902097211 */ /* 0x000fe200000f0c0a */
[----:B------:R0:W-:Y:S01]  /*4290*/  SYNCS.ARRIVE.TRANS64.A1T0 RZ, [R4+UR23], RZ ;  /* 0x000000ff04ff79a7 */ /* 0x0001e20008100017 */
[----:B------:R-:W-:Y:S01]  /*42a0*/  ISETP.GE.U32.AND P0, PT, R8, UR6, PT ;  /* 0x0000000608007c0c */ /* 0x000fe2000bf06070 */
[----:B-----5:R-:W-:-:S03]  /*42b0*/  IMAD.MOV.U32 R6, RZ, RZ, -0x1 ;  /* 0xffffffffff067424 */ /* 0x020fc600078e00ff */
[----:B------:R-:W-:Y:S01]  /*42c0*/  ISETP.GE.U32.AND.EX P0, PT, R9, UR7, PT, P0 ;  /* 0x0000000709007c0c */ /* 0x000fe2000bf06100 */
[----:B0-----:R-:W-:-:S12]  /*42d0*/  IMAD.MOV.U32 R4, RZ, RZ, -0x1 ;  /* 0xffffffffff047424 */ /* 0x001fd800078e00ff */
[----:B------:R-:W-:Y:S05]  /*42e0*/  @P0 BRA `(.L_x_75) ;  /* 0x0000000400600947 */ /* 0x000fea0003800000 */
[----:B------:R-:W0:Y:S01]  /*42f0*/  S2R R28, SR_CTAID.X ;  /* 0x00000000001c7919 */ /* 0x000e220000002500 */
[----:B------:R-:W2:Y:S01]  /*4300*/  LDC.64 R20, c[0x0][0x628] ;  /* 0x00018a00ff147b82 */ /* 0x000ea20000000a00 */
[----:B------:R-:W-:Y:S01]  /*4310*/  ULDC UR6, c[0x0][0x150] ;  /* 0x0000540000067ab9 */ /* 0x000fe20000000800 */
[----:B-1--4-:R-:W-:Y:S01]  /*4320*/  IMAD.MOV.U32 R18, RZ, RZ, R8 ;  /* 0x000000ffff127224 */ /* 0x012fe200078e0008 */
[----:B------:R-:W1:Y:S01]  /*4330*/  S2R R30, SR_CTAID.Y ;  /* 0x00000000001e7919 */ /* 0x000e620000002600 */
[----:B------:R-:W-:-:S04]  /*4340*/  IMAD.MOV.U32 R19, RZ, RZ, R9 ;  /* 0x000000ffff137224 */ /* 0x000fc800078e0009 */
[----:B------:R-:W3:Y:S08]  /*4350*/  LDC R31, c[0x0][0x144] ;  /* 0x00005100ff1f7b82 */ /* 0x000ef00000000800 */
[----:B------:R-:W4:Y:S08]  /*4360*/  LDC R22, c[0x0][0x630] ;  /* 0x00018c00ff167b82 */ /* 0x000f300000000800 */
[----:B------:R-:W1:Y:S01]  /*4370*/  LDC.64 R26, c[0x0][0x620] ;  /* 0x00018800ff1a7b82 */ /* 0x000e620000000a00 */
[----:B--2---:R-:W-:-:S04]  /*4380*/  ISETP.NE.U32.AND P0, PT, R20, RZ, PT ;  /* 0x000000ff1400720c */ /* 0x004fc80003f05070 */
[----:B------:R-:W-:Y:S02]  /*4390*/  ISETP.NE.AND.EX P0, PT, R21, RZ, PT, P0 ;  /* 0x000000ff1500720c */ /* 0x000fe40003f05300 */
[----:B0-----:R-:W-:-:S05]  /*43a0*/  I2FP.F32.U32 R4, R28 ;  /* 0x0000001c00047245 */ /* 0x001fca0000201000 */
[----:B------:R-:W-:-:S04]  /*43b0*/  FMUL R4, R4, UR6 ;  /* 0x0000000604047c20 */ /* 0x000fc80008400000 */
[----:B------:R0:W2:Y:S02]  /*43c0*/  F2I.U32.TRUNC.NTZ R29, R4 ;  /* 0x00000004001d7305 */ /* 0x0000a4000020f000 */
[----:B---34-:R-:W-:Y:S05]  /*43d0*/  @!P0 BRA `(.L_x_76) ;  /* 0x0000000000288947 */ /* 0x018fea0003800000 */
[----:B------:R-:W3:Y:S02]  /*43e0*/  LDC R5, c[0x0][0x634] ;  /* 0x00018d00ff057b82 */ /* 0x000ee40000000800 */
[----:B---3--:R-:W-:-:S05]  /*43f0*/  IADD3 R19, P0, R8, R5, RZ ;  /* 0x0000000508137210 */ /* 0x008fca0007f1e0ff */
[----:B------:R-:W-:-:S04]  /*4400*/  IMAD.X R25, RZ, RZ, R9, P0 ;  /* 0x000000ffff197224 */ /* 0x000fc800000e0609 */
[----:B0-----:R-:W-:-:S04]  /*4410*/  IMAD.WIDE.U32 R4, R25, R20, RZ ;  /* 0x0000001419047225 */ /* 0x001fc800078e00ff */
[----:B------:R-:W-:-:S04]  /*4420*/  IMAD.WIDE.U32 R6, P0, R19, R21, R4 ;  /* 0x0000001513067225 */ /* 0x000fc80007800004 */
[----:B------:R-:W-:-:S04]  /*4430*/  IMAD.WIDE.U32 R4, R19, R20, RZ ;  /* 0x0000001413047225 */ /* 0x000fc800078e00ff */
[----:B------:R-:W-:Y:S01]  /*4440*/  IMAD.X R19, RZ, RZ, RZ, P0 ;  /* 0x000000ffff137224 */ /* 0x000fe200000e06ff */
[----:B------:R-:W-:Y:S01]  /*4450*/  IADD3 RZ, P0, R5, R6, RZ ;  /* 0x0000000605ff7210 */ /* 0x000fe20007f1e0ff */
[----:B------:R-:W-:-:S04]  /*4460*/  IMAD.MOV.U32 R18, RZ, RZ, R7 ;  /* 0x000000ffff127224 */ /* 0x000fc800078e0007 */
[----:B------:R-:W-:-:S08]  /*4470*/  IMAD.WIDE.U32.X R18, R25, R21, R18, P0 ;  /* 0x0000001519127225 */ /* 0x000fd000000e0412 */
.L_x_76:
[----:B------:R-:W3:Y:S01]  /*4480*/  LDC.64 R36, c[0x0][0x640] ;  /* 0x00019000ff247b82 */ /* 0x000ee20000000a00 */
[-C--:B------:R-:W-:Y:S01]  /*4490*/  SHF.R.U64 R24, R18, R22.reuse, R19 ;  /* 0x0000001612187219 */ /* 0x080fe20000001213 */
[----:B--2---:R-:W-:Y:S01]  /*44a0*/  IMAD.MOV R29, RZ, RZ, -R29 ;  /* 0x000000ffff1d7224 */ /* 0x004fe200078e0a1d */
[----:B0-----:R-:W-:Y:S01]  /*44b0*/  SHF.R.U32.HI R4, RZ, R22, R19 ;  /* 0x00000016ff047219 */ /* 0x001fe20000011613 */
[----:B------:R-:W-:Y:S01]  /*44c0*/  ULDC UR6, c[0x0][0x154] ;  /* 0x0000550000067ab9 */ /* 0x000fe20000000800 */
[----:B------:R-:W-:Y:S01]  /*44d0*/  IADD3 R7, P0, RZ, -R24, RZ ;  /* 0x80000018ff077210 */ /* 0x000fe20007f1e0ff */
[----:B------:R-:W-:Y:S02]  /*44e0*/  IMAD R29, R31, R29, R28 ;  /* 0x0000001d1f1d7224 */ /* 0x000fe400078e021c */
[----:B------:R-:W0:Y:S01]  /*44f0*/  LDC R18, c[0x0][0x618] ;  /* 0x00018600ff127b82 */ /* 0x000e220000000800 */
[----:B------:R-:W-:Y:S02]  /*4500*/  IMAD.MOV.U32 R19, RZ, RZ, 0x1 ;  /* 0x00000001ff137424 */ /* 0x000fe400078e00ff */
[----:B------:R-:W-:-:S04]  /*4510*/  IMAD.X R5, RZ, RZ, ~R4, P0 ;  /* 0x000000ffff057224 */ /* 0x000fc800000e0e04 */
[-C--:B-1----:R-:W-:Y:S01]  /*4520*/  IMAD R6, R5, R26.reuse, RZ ;  /* 0x0000001a05067224 */ /* 0x082fe200078e02ff */
[----:B------:R-:W1:Y:S01]  /*4530*/  LDC R32, c[0x0][0x608] ;  /* 0x00018200ff207b82 */ /* 0x000e620000000800 */
[----:B------:R-:W-:-:S04]  /*4540*/  IMAD.WIDE.U32 R4, R7, R26, R8 ;  /* 0x0000001a07047225 */ /* 0x000fc800078e0008 */
[----:B------:R-:W-:Y:S01]  /*4550*/  IMAD R7, R7, R27, R6 ;  /* 0x0000001b07077224 */ /* 0x000fe200078e0206 */
[----:B------:R-:W-:Y:S02]  /*4560*/  I2FP.F32.U32 R6, R30 ;  /* 0x0000001e00067245 */ /* 0x000fe40000201000 */
[----:B------:R-:W2:Y:S01]  /*4570*/  LDC R34, c[0x0][0x658] ;  /* 0x00019600ff227b82 */ /* 0x000ea20000000800 */
[----:B------:R-:W-:Y:S01]  /*4580*/  IMAD.IADD R5, R5, 0x1, R7 ;  /* 0x0000000105057824 */ /* 0x000fe200078e0207 */
[----:B---3--:R-:W-:Y:S01]  /*4590*/  ISETP.NE.U32.AND P0, PT, R36, RZ, PT ;  /* 0x000000ff2400720c */ /* 0x008fe20003f05070 */
[----:B------:R-:W-:Y:S01]  /*45a0*/  FMUL R6, R6, UR6 ;  /* 0x0000000606067c20 */ /* 0x000fe20008400000 */
[----:B------:R-:W-:Y:S02]  /*45b0*/  IMAD.MOV.U32 R7, RZ, RZ, -0x1 ;  /* 0xffffffffff077424 */ /* 0x000fe400078e00ff */
[----:B------:R-:W-:Y:S01]  /*45c0*/  ISETP.NE.AND.EX P0, PT, R37, RZ, PT, P0 ;  /* 0x000000ff2500720c */ /* 0x000fe20003f05300 */
[----:B------:R3:W4:Y:S01]  /*45d0*/  F2I.U32.TRUNC.NTZ R25, R6 ;  /* 0x0000000600197305 */ /* 0x000722000020f000 */
[----:B------:R-:W3:Y:S01]  /*45e0*/  LDC R27, c[0x0][0x148] ;  /* 0x00005200ff1b7b82 */ /* 0x000ee20000000800 */
[----:B0-----:R-:W-:-:S02]  /*45f0*/  SHF.R.U64 R22, R4, R18, R5 ;  /* 0x0000001204167219 */ /* 0x001fc40000001205 */
[----:B------:R-:W-:-:S05]  /*4600*/  SHF.R.U32.HI R5, RZ, R18, R5 ;  /* 0x00000012ff057219 */ /* 0x000fca0000011605 */
[----:B------:R-:W0:Y:S01]  /*4610*/  LDC R28, c[0x0][0x600] ;  /* 0x00018000ff1c7b82 */ /* 0x000e220000000800 */
[-CC-:B-1----:R-:W-:Y:S02]  /*4620*/  SHF.R.U64 R20, R22, R32.reuse, R5.reuse ;  /* 0x0000002016147219 */ /* 0x182fe40000001205 */
[----:B------:R-:W-:-:S05]  /*4630*/  SHF.R.U32.HI R5, RZ, R32, R5 ;  /* 0x00000020ff057219 */ /* 0x000fca0000011605 */
[----:B------:R-:W1:Y:S01]  /*4640*/  LDC R33, c[0x0][0x648] ;  /* 0x00019200ff217b82 */ /* 0x000e620000000800 */
[-CC-:B--2---:R-:W-:Y:S02]  /*4650*/  SHF.R.U64 R26, R20, R34.reuse, R5.reuse ;  /* 0x00000022141a7219 */ /* 0x184fe40000001205 */
[-C--:B------:R-:W-:Y:S02]  /*4660*/  SHF.L.U32 R7, R7, R34.reuse, RZ ;  /* 0x0000002207077219 */ /* 0x080fe400000006ff */
[-C--:B------:R-:W-:Y:S01]  /*4670*/  SHF.R.U32.HI R5, RZ, R34.reuse, R5 ;  /* 0x00000022ff057219 */ /* 0x080fe20000011605 */
[----:B------:R-:W-:Y:S01]  /*4680*/  IMAD.MOV.U32 R4, RZ, RZ, R26 ;  /* 0x000000ffff047224 */ /* 0x000fe200078e001a */
[----:B------:R-:W-:Y:S01]  /*4690*/  SHF.L.U32 R34, R19, R34, RZ ;  /* 0x0000002213227219 */ /* 0x000fe200000006ff */
[----:B------:R-:W2:Y:S01]  /*46a0*/  LDC R35, c[0x0][0x638] ;  /* 0x00018e00ff237b82 */ /* 0x000ea20000000800 */
[----:B------:R-:W-:-:S07]  /*46b0*/  LOP3.LUT R31, RZ, R7, RZ, 0x33, !PT ;  /* 0x00000007ff1f7212 */ /* 0x000fce00078e33ff */
[----:B------:R-:W0:Y:S01]  /*46c0*/  LDC R38, c[0x0][0x610] ;  /* 0x00018400ff267b82 */ /* 0x000e220000000800 */
[----:B----4-:R-:W-:Y:S05]  /*46d0*/  @!P0 BRA `(.L_x_77) ;  /* 0x0000000000288947 */ /* 0x010fea0003800000 */
[----:B------:R-:W4:Y:S02]  /*46e0*/  LDC R19, c[0x0][0x64c] ;  /* 0x00019300ff137b82 */ /* 0x000f240000000800 */
[----:B----4-:R-:W-:-:S05]  /*46f0*/  IADD3 R19, P0, R26, R19, RZ ;  /* 0x000000131a137210 */ /* 0x010fca0007f1e0ff */
[----:B------:R-:W-:-:S04]  /*4700*/  IMAD.X R21, RZ, RZ, R5, P0 ;  /* 0x000000ffff157224 */ /* 0x000fc800000e0605 */
[----:B------:R-:W-:-:S04]  /*4710*/  IMAD.WIDE.U32 R4, R21, R36, RZ ;  /* 0x0000002415047225 */ /* 0x000fc800078e00ff */
[----:B---3--:R-:W-:-:S04]  /*4720*/  IMAD.WIDE.U32 R6, P0, R19, R37, R4 ;  /* 0x0000002513067225 */ /* 0x008fc80007800004 */
[----:B------:R-:W-:-:S04]  /*4730*/  IMAD.WIDE.U32 R4, R19, R36, RZ ;  /* 0x0000002413047225 */ /* 0x000fc800078e00ff */
[----:B------:R-:W-:Y:S01]  /*4740*/  IMAD.X R19, RZ, RZ, RZ, P0 ;  /* 0x000000ffff137224 */ /* 0x000fe200000e06ff */
[----:B------:R-:W-:Y:S01]  /*4750*/  IADD3 RZ, P0, R5, R6, RZ ;  /* 0x0000000605ff7210 */ /* 0x000fe20007f1e0ff */
[----:B------:R-:W-:-:S04]  /*4760*/  IMAD.MOV.U32 R18, RZ, RZ, R7 ;  /* 0x000000ffff127224 */ /* 0x000fc800078e0007 */
[----:B------:R-:W-:-:S08]  /*4770*/  IMAD.WIDE.U32.X R4, R21, R37, R18, P0 ;  /* 0x0000002515047225 */ /* 0x000fd000000e0412 */
.L_x_77:
[----:B-1----:R-:W-:Y:S01]  /*4780*/  SHF.R.U64 R4, R4, R33, R5 ;  /* 0x0000002104047219 */ /* 0x002fe20000001205 */
[----:B0-----:R-:W-:Y:S01]  /*4790*/  VIADD R19, R28, 0xffffffff ;  /* 0xffffffff1c137836 */ /* 0x001fe20000000000 */
[----:B------:R-:W-:Y:S01]  /*47a0*/  LOP3.LUT R7, R20, R31, RZ, 0xc0, !PT ;  /* 0x0000001f14077212 */ /* 0x000fe200078ec0ff */
[----:B------:R-:W-:Y:S02]  /*47b0*/  IMAD.MOV R25, RZ, RZ, -R25 ;  /* 0x000000ffff197224 */ /* 0x000fe400078e0a19 */
[----:B------:R-:W-:Y:S01]  /*47c0*/  IMAD.MOV R5, RZ, RZ, -R4 ;  /* 0x000000ffff057224 */ /* 0x000fe200078e0a04 */
[----:B------:R-:W-:Y:S01]  /*47d0*/  LOP3.LUT R22, R22, R19, RZ, 0xc0, !PT ;  /* 0x0000001316167212 */ /* 0x000fe200078ec0ff */
[----:B---3--:R-:W-:Y:S02]  /*47e0*/  @P2 IMAD R29, R27, R25, R30 ;  /* 0x000000191b1d2224 */ /* 0x008fe400078e021e */
[----:B------:R-:W-:Y:S02]  /*47f0*/  IMAD R4, R34, R4, R7 ;  /* 0x0000000422047224 */ /* 0x000fe400078e0207 */
[----:B--2---:R-:W-:-:S02]  /*4800*/  IMAD R5, R5, R35, R26 ;  /* 0x0000002305057224 */ /* 0x004fc400078e021a */
[----:B------:R-:W-:Y:S02]  /*4810*/  IMAD R4, R4, R38, R29 ;  /* 0x0000002604047224 */ /* 0x000fe400078e021d */
[----:B------:R-:W-:Y:S02]  /*4820*/  IMAD R19, R5, R28, R22 ;  /* 0x0000001c05137224 */ /* 0x000fe400078e0216 */
[----:B------:R-:W-:Y:S02]  /*4830*/  IMAD.MOV.U32 R7, RZ, RZ, 0x1 ;  /* 0x00000001ff077424 */ /* 0x000fe400078e00ff */
[----:B------:R-:W-:Y:S01]  /*4840*/  IMAD.MOV.U32 R6, RZ, RZ, R24 ;  /* 0x000000ffff067224 */ /* 0x000fe200078e0018 */
[----:B------:R-:W-:Y:S02]  /*4850*/  SEL R5, R19, R4, !P2 ;  /* 0x0000000413057207 */ /* 0x000fe40005000000 */
[----:B------:R-:W-:-:S07]  /*4860*/  SEL R4, R4, R19, !P2 ;  /* 0x0000001304047207 */ /* 0x000fce0005000000 */
.L_x_75:
[----:B------:R-:W-:Y:S02]  /*4870*/  LOP3.LUT P0, RZ, R7, 0xff, RZ, 0xc0, !PT ;  /* 0x000000ff07ff7812 */ /* 0x000fe4000780c0ff */
[----:B------:R-:W-:-:S11]  /*4880*/  LOP3.LUT R56, R56, 0x1, RZ, 0x3c, !PT ;  /* 0x0000000138387812 */ /* 0x000fd600078e3cff */
[----:B------:R-:W-:Y:S05]  /*4890*/  @P0 BRA `(.L_x_78) ;  /* 0xffffffd400c40947 */ /* 0x000fea000383ffff */
[----:B------:R-:W-:Y:S05]  /*48a0*/  EXIT ;  /* 0x000000000000794d */ /* 0x000fea0003800000 */
.L_x_18:
[----:B------:R-:W-:-:S08]  /*48b0*/  ISETP.NE.AND P0, PT, R19, RZ, PT ;  /* 0x000000ff1300720c */ /* 0x000fd00003f05270 */
[----:B--23-5:R-:W0:-:S00]  /*48c0*/  USETMAXREG.DEALLOC.CTAPOOL 0x28 ;  /* 0x00000028000079c8 */ /* 0x02ce0000080e0500 */
[----:B------:R-:W-:Y:S05]  /*48d0*/  @P0 EXIT ;  /* 0x000000000000094d */ /* 0x000fea0003800000 */
[----:B0-----:R-:W-:Y:S01]  /*48e0*/  LOP3.LUT P0, RZ, R20, 0xff, RZ, 0xc0, !PT ;  /* 0x000000ff14ff7812 */ /* 0x001fe2000780c0ff */
[----:B------:R-:W-:Y:S02]  /*48f0*/  IMAD.MOV.U32 R11, RZ, RZ, 0x1 ;  /* 0x00000001ff0b7424 */ /* 0x000fe400078e00ff */
[----:B------:R-:W-:-:S10]  /*4900*/  IMAD.MOV.U32 R14, RZ, RZ, RZ ;  /* 0x000000ffff0e7224 */ /* 0x000fd400078e00ff */
[----:B------:R-:W-:Y:S05]  /*4910*/  @!P0 BRA `(.L_x_79) ;  /* 0x0000000c00308947 */ /* 0x000fea0003800000 */
[----:B------:R-:W0:Y:S01]  /*4920*/  S2R R13, SR_CgaCtaId ;  /* 0x00000000000d7919 */ /* 0x000e220000008800 */
[----:B------:R-:W-:Y:S01]  /*4930*/  LOP3.LUT P0, RZ, R12, 0x1f, RZ, 0xc0, !PT ;  /* 0x0000001f0cff7812 */ /* 0x000fe2000780c0ff */
[----:B------:R-:W-:Y:S01]  /*4940*/  ULDC UR5, c[0x0][0x658] ;  /* 0x0001960000057ab9 */ /* 0x000fe20000000800 */
[----:B------:R-:W-:Y:S01]  /*4950*/  UMOV UR6, 0xffffffff ;  /* 0xffffffff00067882 */ /* 0x000fe20000000000 */
[----:B------:R-:W-:Y:S01]  /*4960*/  BSSY B0, `(.L_x_79) ;  /* 0x00000c7000007945 */ /* 0x000fe20003800000 */
[----:B------:R-:W-:Y:S01]  /*4970*/  USHF.L.U32 UR6, UR6, UR5, URZ ;  /* 0x0000000506067299 */ /* 0x000fe2000800063f */
[C---:B------:R-:W-:Y:S01]  /*4980*/  ISETP.NE.AND P3, PT, R7.reuse, RZ, PT ;  /* 0x000000ff0700720c */ /* 0x040fe20003f65270 */
[----:B------:R-:W-:Y:S01]  /*4990*/  IMAD.MOV.U32 R16, RZ, RZ, 0x1 ;  /* 0x00000001ff107424 */ /* 0x000fe200078e00ff */
[----:B------:R-:W-:Y:S01]  /*49a0*/  ISETP.NE.OR P0, PT, R7, RZ, !P0 ;  /* 0x000000ff0700720c */ /* 0x000fe20004705670 */
[----:B------:R-:W-:Y:S01]  /*49b0*/  IMAD.MOV.U32 R11, RZ, RZ, 0x1 ;  /* 0x00000001ff0b7424 */ /* 0x000fe200078e00ff */
[----:B------:R-:W-:Y:S01]  /*49c0*/  LOP3.LUT R15, R0, 0x2, RZ, 0xfc, !PT ;  /* 0x00000002000f7812 */ /* 0x000fe200078efcff */
[----:B------:R-:W-:Y:S01]  /*49d0*/  IMAD.MOV.U32 R14, RZ, RZ, RZ ;  /* 0x000000ffff0e7224 */ /* 0x000fe200078e00ff */
[----:B------:R-:W-:Y:S01]  /*49e0*/  ULDC UR4, c[0x0][0x600] ;  /* 0x0001800000047ab9 */ /* 0x000fe20000000800 */
[----:B------:R-:W-:Y:S01]  /*49f0*/  UMOV UR7, 0x1 ;  /* 0x0000000100077882 */ /* 0x000fe20000000000 */
[----:B------:R-:W-:-:S02]  /*4a00*/  UIADD3 UR22, UR13, 0x1, URZ ;  /* 0x000000010d167890 */ /* 0x000fc4000fffe03f */
[----:B------:R-:W-:Y:S02]  /*4a10*/  UIADD3 UR16, UR4, -0x1, URZ ;  /* 0xffffffff04107890 */ /* 0x000fe4000fffe03f */
[----:B------:R-:W-:Y:S02]  /*4a20*/  USHF.L.U32 UR18, UR7, UR5, URZ ;  /* 0x0000000507127299 */ /* 0x000fe4000800063f */
[----:B------:R-:W-:Y:S01]  /*4a30*/  ULOP3.LUT UR17, URZ, UR6, URZ, 0x33, !UPT ;  /* 0x000000063f117292 */ /* 0x000fe2000f8e333f */
[----:B------:R-:W-:Y:S01]  /*4a40*/  ULDC.64 UR20, c[0x0][0x198] ;  /* 0x0000660000147ab9 */ /* 0x000fe20000000a00 */
[C---:B0-----:R-:W-:Y:S02]  /*4a50*/  IMAD.SHL.U32 R12, R13.reuse, 0x10, RZ ;  /* 0x000000100d0c7824 */ /* 0x041fe400078e00ff */
[----:B------:R-:W-:-:S03]  /*4a60*/  IMAD.SHL.U32 R13, R13, 0x200, RZ ;  /* 0x000002000d0d7824 */ /* 0x000fc600078e00ff */
[----:B------:R-:W-:Y:S02]  /*4a70*/  LOP3.LUT R12, R12, 0x10, RZ, 0xc0, !PT ;  /* 0x000000100c0c7812 */ /* 0x000fe400078ec0ff */
[----:B------:R-:W-:-:S07]  /*4a80*/  LOP3.LUT R13, R13, 0x200, RZ, 0xc0, !PT ;  /* 0x000002000d0d7812 */ /* 0x000fce00078ec0ff */
.L_x_91:
[----:B------:R-:W-:-:S03]  /*4a90*/  UMOV UR4, 0xffffffff ;  /* 0xffffffff00047882 */ /* 0x000fc60000000000 */
[----:B------:R-:W-:Y:S05]  /*4aa0*/  BRA.DIV UR4, `(.L_x_80) ;  /* 0x00000012040c7947 */ /* 0x000fea000b800000 */
[----:B------:R-:W-:-:S13]  /*4ab0*/  ELECT P1, URZ, PT ;  /* 0x00000000003f782f */ /* 0x000fda0003820000 */
.L_x_105:
[----:B------:R-:W0:Y:S01]  /*4ac0*/  LDC R7, c[0x0][0x28c] ;  /* 0x0000a300ff077b82 */ /* 0x000e220000000800 */
[----:B------:R-:W-:Y:S01]  /*4ad0*/  BSSY B1, `(.L_x_81) ;  /* 0x0000039000017945 */ /* 0x000fe20003800000 */
[----:B0-----:R-:W-:-:S13]  /*4ae0*/  ISETP.LT.OR P1, PT, R7, 0x1, !P1 ;  /* 0x000000010700780c */ /* 0x001fda0004f21670 */
[----:B------:R-:W-:Y:S05]  /*4af0*/  @P1 BRA `(.L_x_82) ;  /* 0x0000000000d81947 */ /* 0x000fea0003800000 */
[----:B------:R-:W-:Y:S02]  /*4b00*/  IMAD.SHL.U32 R19, R4, 0x40, RZ ;  /* 0x0000004004137824 */ /* 0x000fe400078e00ff */
[----:B------:R-:W-:Y:S02]  /*4b10*/  IMAD R17, R5, 0x20, R12 ;  /* 0x0000002005117824 */ /* 0x000fe400078e020c */
[----:B------:R-:W-:Y:S02]  /*4b20*/  IMAD.MOV.U32 R22, RZ, RZ, RZ ;  /* 0x000000ffff167224 */ /* 0x000fe400078e00ff */
[----:B------:R-:W-:Y:S02]  /*4b30*/  IMAD.U32 R23, RZ, RZ, UR22 ;  /* 0x00000016ff177e24 */ /* 0x000fe4000f8e00ff */
[----:B------:R-:W-:Y:S02]  /*4b40*/  IMAD.MOV.U32 R4, RZ, RZ, R11 ;  /* 0x000000ffff047224 */ /* 0x000fe400078e000b */
[----:B------:R-:W-:-:S07]  /*4b50*/  IMAD.MOV.U32 R18, RZ, RZ, R14 ;  /* 0x000000ffff127224 */ /* 0x000fce00078e000e */
.L_x_86:
[----:B------:R-:W0:Y:S01]  /*4b60*/  S2R R20, SR_CgaCtaId ;  /* 0x0000000000147919 */ /* 0x000e220000008800 */
[----:B------:R-:W-:Y:S01]  /*4b70*/  MOV R5, 0x400 ;  /* 0x0000040000057802 */ /* 0x000fe20000000f00 */
[----:B------:R-:W1:Y:S03]  /*4b80*/  @!P3 LDC R7, c[0x0][0x500] ;  /* 0x00014000ff07bb82 */ /* 0x000e660000000800 */
[----:B0-----:R-:W-:Y:S02]  /*4b90*/  LEA R21, R20, R5, 0x18 ;  /* 0x0000000514157211 */ /* 0x001fe400078ec0ff */
[----:B------:R-:W-:-:S03]  /*4ba0*/  SHF.L.U32 R5, R4, 0x1f, RZ ;  /* 0x0000001f04057819 */ /* 0x000fc600000006ff */
[----:B------:R-:W-:-:S04]  /*4bb0*/  IMAD R20, R18, 0x8, R21 ;  /* 0x0000000812147824 */ /* 0x000fc800078e0215 */
[----:B------:R-:W0:Y:S02]  /*4bc0*/  SYNCS.PHASECHK.TRANS64.TRYWAIT P1, [R20+URZ+0x258], R5 ;  /* 0x00025805140075a7 */ /* 0x000e24000802017f */
[----:B01----:R-:W-:Y:S05]  /*4bd0*/  @!P1 BRA `(.L_x_83) ;  /* 0x0000000c00e09947 */ /* 0x003fea0003800000 */
.L_x_106:
[----:B0-----:R-:W-:Y:S01]  /*4be0*/  PRMT R5, R15, 0x9910, RZ ;  /* 0x000099100f057816 */ /* 0x001fe200000000ff */
[----:B------:R0:W-:Y:S03]  /*4bf0*/  @!P3 SYNCS.ARRIVE.TRANS64 RZ, [R20+URZ], R7 ;  /* 0x0000000714ffb9a7 */ /* 0x0001e6000800003f */
[----:B------:R-:W-:-:S13]  /*4c00*/  ISETP.NE.AND P1, PT, R5, 0x2, PT ;  /* 0x000000020500780c */ /* 0x000fda0003f25270 */
[----:B0-----:R-:W-:Y:S05]  /*4c10*/  @P1 BRA `(.L_x_84) ;  /* 0x0000000000041947 */ /* 0x001fea0003800000 */
[----:B------:R-:W-:Y:S01]  /*4c20*/  BPT.TRAP 0x1 ;  /* 0x000000040000795c */ /* 0x000fe20000300000 */
.L_x_84:
[----:B------:R-:W-:Y:S05]  /*4c30*/  @P0 BRA `(.L_x_85) ;  /* 0x0000000000040947 */ /* 0x000fea0003800000 */
[----:B------:R-:W-:Y:S01]  /*4c40*/  BPT.TRAP 0x1 ;  /* 0x000000040000795c */ /* 0x000fe20000300000 */
.L_x_85:
[----:B------:R-:W-:Y:S01]  /*4c50*/  R2UR UR15, R21 ;  /* 0x00000000150f72ca */ /* 0x000fe200000e0000 */
[----:B------:R-:W-:Y:S01]  /*4c60*/  IMAD R21, R18, 0x800, R21 ;  /* 0x0000080012157824 */ /* 0x000fe200078e0215 */
[----:B------:R-:W-:Y:S01]  /*4c70*/  R2UR UR9, R20 ;  /* 0x00000000140972ca */ /* 0x000fe200000e0000 */
[C---:B------:R-:W-:Y:S01]  /*4c80*/  IMAD R5, R18.reuse, 0x400, R13 ;  /* 0x0000040012057824 */ /* 0x040fe200078e020d */
[----:B------:R-:W-:Y:S01]  /*4c90*/  UIADD3 UR4, UP0, UR20, 0xf0, URZ ;  /* 0x000000f014047890 */ /* 0x000fe2000ff1e03f */
[----:B------:R-:W-:Y:S01]  /*4ca0*/  VIADD R23, R23, 0xffffffff ;  /* 0xffffffff17177836 */ /* 0x000fe20000000000 */
[----:B------:R-:W-:Y:S01]  /*4cb0*/  R2UR UR5, R21 ;  /* 0x00000000150572ca */ /* 0x000fe200000e0000 */
[----:B------:R-:W-:Y:S01]  /*4cc0*/  UIADD3 UR24, UP1, UR20, 0x1f0, URZ ;  /* 0x000001f014187890 */ /* 0x000fe2000ff3e03f */
[----:B------:R-:W-:Y:S01]  /*4cd0*/  R2UR UR8, R5 ;  /* 0x00000000050872ca */ /* 0x000fe200000e0000 */
[----:B------:R-:W-:Y:S01]  /*4ce0*/  VIADD R18, R18, 0x1 ;  /* 0x0000000112127836 */ /* 0x000fe20000000000 */
[----:B------:R-:W-:Y:S01]  /*4cf0*/  R2UR UR11, R19 ;  /* 0x00000000130b72ca */ /* 0x000fe200000e0000 */
[----:B------:R-:W-:Y:S01]  /*4d00*/  UIADD3.X UR25, URZ, UR21, URZ, UP1, !UPT ;  /* 0x000000153f197290 */ /* 0x000fe20008ffe43f */
[----:B------:R-:W-:Y:S01]  /*4d10*/  R2UR UR10, R22 ;  /* 0x00000000160a72ca */ /* 0x000fe200000e0000 */
[----:B------:R-:W-:Y:S01]  /*4d20*/  UMOV UR6, 0x0 ;  /* 0x0000000000067882 */ /* 0x000fe20000000000 */
[----:B------:R-:W-:Y:S01]  /*4d30*/  R2UR UR12, R6 ;  /* 0x00000000060c72ca */ /* 0x000fe200000e0000 */
[----:B------:R-:W-:Y:S01]  /*4d40*/  UMOV UR7, 0x10000000 ;  /* 0x1000000000077882 */ /* 0x000fe20000000000 */
[----:B------:R-:W-:Y:S01]  /*4d50*/  R2UR UR19, R17 ;  /* 0x00000000111372ca */ /* 0x000fe200000e0000 */
[----:B------:R-:W-:Y:S01]  /*4d60*/  UMOV UR23, 0x30000 ;  /* 0x0003000000177882 */ /* 0x000fe20000000000 */
[----:B------:R-:W-:Y:S01]  /*4d70*/  ISETP.GT.AND P4, PT, R23, 0x1, PT ;  /* 0x000000011700780c */ /* 0x000fe20003f84270 */
[----:B------:R-:W-:Y:S01]  /*4d80*/  UIADD3 UR14, UR5, 0x580, URZ ;  /* 0x00000580050e7890 */ /* 0x000fe2000fffe03f */
[----:B------:R-:W-:Y:S01]  /*4d90*/  ISETP.NE.AND P1, PT, R18, 0x4b, PT ;  /* 0x0000004b1200780c */ /* 0x000fe20003f25270 */
[----:B------:R-:W-:Y:S01]  /*4da0*/  UIADD3.X UR5, URZ, UR21, URZ, UP0, !UPT ;  /* 0x000000153f057290 */ /* 0x000fe200087fe43f */
[----:B------:R-:W-:Y:S01]  /*4db0*/  VIADD R22, R22, 0x20 ;  /* 0x0000002016167836 */ /* 0x000fe20000000000 */
[----:B------:R-:W-:Y:S01]  /*4dc0*/  UIADD3 UR15, UR15, 0x25d80, UR8 ;  /* 0x00025d800f0f7890 */ /* 0x000fe2000fffe008 */
[----:B------:R-:W-:-:S02]  /*4dd0*/  SEL R5, RZ, 0x1, P1 ;  /* 0x00000001ff057807 */ /* 0x000fc40000800000 */
[----:B------:R-:W-:Y:S01]  /*4de0*/  UMOV UR8, UR14 ;  /* 0x0000000e00087c82 */ /* 0x000fe20008000000 */
[----:B------:R-:W-:Y:S02]  /*4df0*/  SEL R18, R18, RZ, P1 ;  /* 0x000000ff12127207 */ /* 0x000fe40000800000 */
[----:B------:R-:W-:Y:S01]  /*4e00*/  LOP3.LUT R4, R4, R5, RZ, 0x3c, !PT ;  /* 0x0000000504047212 */ /* 0x000fe200078e3cff */
[----:B------:R0:W-:Y:S02]  /*4e10*/  UTMALDG.3D [UR8], [UR4], desc[UR6] ;  /* 0x00000608040075b4 */ /* 0x0001e40008011000 */
[----:B0-----:R-:W-:Y:S01]  /*4e20*/  UMOV UR11, UR19 ;  /* 0x00000013000b7c82 */ /* 0x001fe20008000000 */
[----:B------:R-:W-:Y:S02]  /*4e30*/  UMOV UR8, UR15 ;  /* 0x0000000f00087c82 */ /* 0x000fe40008000000 */
[----:B------:R0:W-:Y:S02]  /*4e40*/  UTMALDG.3D.MULTICAST [UR8], [UR24], UR23, desc[UR6] ;  /* 0x00000608180073b4 */ /* 0x0001e40008011817 */
[----:B0-----:R-:W-:Y:S05]  /*4e50*/  @P4 BRA `(.L_x_86) ;  /* 0xfffffffc00404947 */ /* 0x001fea000383ffff */
.L_x_82:
[----:B------:R-:W-:Y:S05]  /*4e60*/  BSYNC B1 ;  /* 0x0000000000017941 */ /* 0x000fea0003800000 */
.L_x_81:
[----:B------:R-:W-:Y:S01]  /*4e70*/  LOP3.LUT P5, RZ, R16, 0xff, RZ, 0xc0, !PT ;  /* 0x000000ff10ff7812 */ /* 0x000fe200078ac0ff */
[----:B------:R-:W-:Y:S01]  /*4e80*/  VIADD R7, R14, UR13 ;  /* 0x0000000d0e077c36 */ /* 0x000fe20008000000 */
[----:B------:R-:W-:Y:S01]  /*4e90*/  ULDC.64 UR4, c[0x0][0x650] ;  /* 0x0001940000047ab9 */ /* 0x000fe20000000a00 */
[----:B------:R-:W-:Y:S01]  /*4ea0*/  IMAD.U32 R14, RZ, RZ, UR13 ;  /* 0x0000000dff0e7e24 */ /* 0x000fe2000f8e00ff */
[----:B------:R-:W-:Y:S01]  /*4eb0*/  UISETP.GE.U32.AND UP0, UPT, UR13, 0x4b, UPT ;  /* 0x0000004b0d00788c */ /* 0x000fe2000bf06070 */
[----:B------:R-:W-:Y:S01]  /*4ec0*/  BSSY B1, `(.L_x_87) ;  /* 0x000006e000017945 */ /* 0x000fe20003800000 */
[----:B------:R-:W-:Y:S02]  /*4ed0*/  ISETP.GT.U32.AND P1, PT, R7, 0x4a, PT ;  /* 0x0000004a0700780c */ /* 0x000fe40003f24070 */
[----:B------:R-:W-:Y:S02]  /*4ee0*/  PRMT R16, RZ, 0x7610, R16 ;  /* 0x00007610ff107816 */ /* 0x000fe40000000010 */
[----:B------:R-:W-:-:S02]  /*4ef0*/  ISETP.LT.U32.AND P1, PT, R14, 0x4b, P1 ;  /* 0x0000004b0e00780c */ /* 0x000fc40000f21070 */
[----:B------:R-:W-:Y:S01]  /*4f00*/  PLOP3.LUT P4, PT, PT, PT, UP0, 0x80, 0x0 ;  /* 0x000000000000781c */ /* 0x000fe20003f8f008 */
[----:B------:R-:W0:Y:S01]  /*4f10*/  @P5 S2R R5, SR_CgaCtaId ;  /* 0x0000000000055919 */ /* 0x000e220000008800 */
[----:B------:R-:W-:-:S04]  /*4f20*/  @P5 MOV R4, 0x400 ;  /* 0x0000040000045802 */ /* 0x000fc80000000f00 */
[----:B0-----:R-:W-:Y:S01]  /*4f30*/  @P5 LEA R6, R5, R4, 0x18 ;  /* 0x0000000405065211 */ /* 0x001fe200078ec0ff */
[----:B------:R-:W-:Y:S01]  /*4f40*/  IMAD.WIDE.U32 R4, R7, 0x1b4e81b5, RZ ;  /* 0x1b4e81b507047825 */ /* 0x000fe200078e00ff */
[----:B------:R-:W-:Y:S02]  /*4f50*/  SEL R4, RZ, 0x1, !P1 ;  /* 0x00000001ff047807 */ /* 0x000fe40004800000 */
[----:B------:R0:W-:Y:S01]  /*4f60*/  @P5 SYNCS.ARRIVE.TRANS64.A1T0 RZ, [R6+URZ+0x4e8], RZ ;  /* 0x0004e8ff06ff59a7 */ /* 0x0001e2000810003f */
[----:B------:R-:W-:Y:S02]  /*4f70*/  IADD3 R8, P5, R8, R2, RZ ;  /* 0x0000000208087210 */ /* 0x000fe40007fbe0ff */
[----:B------:R-:W-:Y:S01]  /*4f80*/  LOP3.LUT R11, R11, R4, RZ, 0x3c, !PT ;  /* 0x000000040b0b7212 */ /* 0x000fe200078e3cff */
[----:B------:R-:W-:Y:S01]  /*4f90*/  IMAD.MOV.U32 R4, RZ, RZ, -0x1 ;  /* 0xffffffffff047424 */ /* 0x000fe200078e00ff */
[----:B------:R-:W-:Y:S01]  /*4fa0*/  ISETP.GE.U32.AND P1, PT, R8, UR4, PT ;  /* 0x0000000408007c0c */ /* 0x000fe2000bf26070 */
[----:B------:R-:W-:Y:S01]  /*4fb0*/  IMAD.X R9, R9, 0x1, R10, P5 ;  /* 0x0000000109097824 */ /* 0x000fe200028e060a */
[----:B0-----:R-:W-:Y:S01]  /*4fc0*/  SHF.R.U32.HI R6, RZ, 0x3, R5 ;  /* 0x00000003ff067819 */ /* 0x001fe20000011605 */
[----:B------:R-:W-:-:S03]  /*4fd0*/  IMAD.MOV.U32 R5, RZ, RZ, -0x1 ;  /* 0xffffffffff057424 */ /* 0x000fc600078e00ff */
[----:B------:R-:W-:Y:S01]  /*4fe0*/  ISETP.GE.U32.AND.EX P1, PT, R9, UR5, PT, P1 ;  /* 0x0000000509007c0c */ /* 0x000fe2000bf26110 */
[--C-:B------:R-:W-:Y:S01]  /*4ff0*/  IMAD R14, R6, -0x4b, R7.reuse ;  /* 0xffffffb5060e7824 */ /* 0x100fe200078e0207 */
[----:B------:R-:W-:Y:S01]  /*5000*/  @P4 LOP3.LUT R11, R11, 0x1, R6, 0x78, !PT ;  /* 0x000000010b0b4812 */ /* 0x000fe200078e7806 */
[----:B------:R-:W-:Y:S01]  /*5010*/  IMAD.MOV.U32 R6, RZ, RZ, -0x1 ;  /* 0xffffffffff067424 */ /* 0x000fe200078e00ff */
[----:B------:R-:W-:-:S09]  /*5020*/  PRMT R7, RZ, 0x7610, R7 ;  /* 0x00007610ff077816 */ /* 0x000fd20000000007 */
[----:B------:R-:W-:Y:S05]  /*5030*/  @P1 BRA `(.L_x_88) ;  /* 0x0000000400581947 */ /* 0x000fea0003800000 */
[----:B------:R-:W0:Y:S01]  /*5040*/  S2R R18, SR_CTAID.X ;  /* 0x0000000000127919 */ /* 0x000e220000002500 */
[----:B------:R-:W-:Y:S01]  /*5050*/  ULDC.64 UR4, c[0x0][0x628] ;  /* 0x00018a0000047ab9 */ /* 0x000fe20000000a00 */
[----:B------:R-:W-:Y:S01]  /*5060*/  ULDC UR7, c[0x0][0x630] ;  /* 0x00018c0000077ab9 */ /* 0x000fe20000000800 */
[----:B------:R-:W-:Y:S01]  /*5070*/  ISETP.NE.U32.AND P1, PT, RZ, UR4, PT ;  /* 0x00000004ff007c0c */ /* 0x000fe2000bf25070 */
[----:B------:R-:W1:Y:S01]  /*5080*/  S2R R19, SR_CTAID.Y ;  /* 0x0000000000137919 */ /* 0x000e620000002600 */
[----:B------:R-:W-:Y:S01]  /*5090*/  ULDC UR8, c[0x0][0x150] ;  /* 0x0000540000087ab9 */ /* 0x000fe20000000800 */
[----:B------:R-:W-:Y:S01]  /*50a0*/  IMAD.MOV.U32 R4, RZ, RZ, R8 ;  /* 0x000000ffff047224 */ /* 0x000fe200078e0008 */
[----:B------:R-:W-:Y:S01]  /*50b0*/  ISETP.NE.AND.EX P1, PT, RZ, UR5, PT, P1 ;  /* 0x00000005ff007c0c */ /* 0x000fe2000bf25310 */
[----:B------:R-:W-:Y:S01]  /*50c0*/  IMAD.MOV.U32 R5, RZ, RZ, R9 ;  /* 0x000000ffff057224 */ /* 0x000fe200078e0009 */
[----:B0-----:R-:W-:-:S11]  /*50d0*/  I2FP.F32.U32 R20, R18 ;  /* 0x0000001200147245 */ /* 0x001fd60000201000 */
[----:B------:R-:W-:Y:S05]  /*50e0*/  @!P1 BRA `(.L_x_89) ;  /* 0x0000000000289947 */ /* 0x000fea0003800000 */
[----:B------:R-:W-:Y:S02]  /*50f0*/  ULDC UR6, c[0x0][0x634] ;  /* 0x00018d0000067ab9 */ /* 0x000fe40000000800 */
[----:B------:R-:W-:-:S05]  /*5100*/  IADD3 R5, P1, R8, UR6, RZ ;  /* 0x0000000608057c10 */ /* 0x000fca000ff3e0ff */
[----:B------:R-:W-:-:S04]  /*5110*/  IMAD.X R17, RZ, RZ, R9, P1 ;  /* 0x000000ffff117224 */ /* 0x000fc800008e0609 */
[----:B------:R-:W-:-:S04]  /*5120*/  IMAD.WIDE.U32 R6, R17, UR4, RZ ;  /* 0x0000000411067c25 */ /* 0x000fc8000f8e00ff */
[----:B------:R-:W-:-:S04]  /*5130*/  IMAD.WIDE.U32 R6, P1, R5, UR5, R6 ;  /* 0x0000000505067c25 */ /* 0x000fc8000f820006 */
[----:B------:R-:W-:-:S04]  /*5140*/  IMAD.WIDE.U32 R4, R5, UR4, RZ ;  /* 0x0000000405047c25 */ /* 0x000fc8000f8e00ff */
[----:B------:R-:W-:Y:S01]  /*5150*/  IMAD.MOV.U32 R4, RZ, RZ, R7 ;  /* 0x000000ffff047224 */ /* 0x000fe200078e0007 */
[----:B------:R-:W-:Y:S01]  /*5160*/  IADD3 RZ, P4, R5, R6, RZ ;  /* 0x0000000605ff7210 */ /* 0x000fe20007f9e0ff */
[----:B------:R-:W-:-:S04]  /*5170*/  IMAD.X R5, RZ, RZ, RZ, P1 ;  /* 0x000000ffff057224 */ /* 0x000fc800008e06ff */
[----:B------:R-:W-:-:S08]  /*5180*/  IMAD.WIDE.U32.X R4, R17, UR5, R4, P4 ;  /* 0x0000000511047c25 */ /* 0x000fd0000a0e0404 */
.L_x_89:
[--C-:B------:R-:W-:Y:S01]  /*5190*/  SHF.R.U64 R17, R4, UR7, R5.reuse ;  /* 0x0000000704117c19 */ /* 0x100fe20008001205 */
[----:B------:R-:W-:Y:S01]  /*51a0*/  FMUL R20, R20, UR8 ;  /* 0x0000000814147c20 */ /* 0x000fe20008400000 */
[----:B------:R-:W-:Y:S01]  /*51b0*/  SHF.R.U32.HI R4, RZ, UR7, R5 ;  /* 0x00000007ff047c19 */ /* 0x000fe20008011605 */
[----:B------:R-:W0:Y:S01]  /*51c0*/  LDC R23, c[0x0][0x144] ;  /* 0x00005100ff177b82 */ /* 0x000e220000000800 */
[----:B------:R-:W-:Y:S01]  /*51d0*/  IADD3 R21, P1, RZ, -R17, RZ ;  /* 0x80000011ff157210 */ /* 0x000fe20007f3e0ff */
[----:B------:R-:W-:Y:S01]  /*51e0*/  ULDC UR6, c[0x0][0x154] ;  /* 0x0000550000067ab9 */ /* 0x000fe20000000800 */
[----:B-1----:R-:W-:Y:S01]  /*51f0*/  I2FP.F32.U32 R5, R19 ;  /* 0x0000001300057245 */ /* 0x002fe20000201000 */
[----:B------:R-:W1:Y:S01]  /*5200*/  F2I.U32.TRUNC.NTZ R20, R20 ;  /* 0x0000001400147305 */ /* 0x000e62000020f000 */
[----:B------:R-:W-:Y:S01]  /*5210*/  ULDC.64 UR4, c[0x0][0x620] ;  /* 0x0001880000047ab9 */ /* 0x000fe20000000a00 */
[----:B------:R-:W-:Y:S02]  /*5220*/  IMAD.X R4, RZ, RZ, ~R4, P1 ;  /* 0x000000ffff047224 */ /* 0x000fe400008e0e04 */
[----:B------:R-:W-:Y:S01]  /*5230*/  FMUL R6, R5, UR6 ;  /* 0x0000000605067c20 */ /* 0x000fe20008400000 */
[----:B------:R-:W2:Y:S01]  /*5240*/  LDC R22, c[0x0][0x148] ;  /* 0x00005200ff167b82 */ /* 0x000ea20000000800 */
[----:B------:R-:W-:Y:S01]  /*5250*/  IMAD R4, R4, UR4, RZ ;  /* 0x0000000404047c24 */ /* 0x000fe2000f8e02ff */
[----:B------:R-:W-:Y:S01]  /*5260*/  ULDC.64 UR6, c[0x0][0x640] ;  /* 0x0001900000067ab9 */ /* 0x000fe20000000a00 */
[----:B------:R-:W-:Y:S01]  /*5270*/  IMAD.MOV.U32 R5, RZ, RZ, R9 ;  /* 0x000000ffff057224 */ /* 0x000fe200078e0009 */
[----:B------:R-:W-:Y:S01]  /*5280*/  ISETP.NE.U32.AND P1, PT, RZ, UR6, PT ;  /* 0x00000006ff007c0c */ /* 0x000fe2000bf25070 */
[----:B------:R-:W3:Y:S01]  /*5290*/  F2I.U32.TRUNC.NTZ R6, R6 ;  /* 0x0000000600067305 */ /* 0x000ee2000020f000 */
[----:B------:R-:W-:-:S02]  /*52a0*/  IMAD R7, R21, UR5, R4 ;  /* 0x0000000515077c24 */ /* 0x000fc4000f8e0204 */
[----:B------:R-:W-:Y:S01]  /*52b0*/  IMAD.MOV.U32 R4, RZ, RZ, R8 ;  /* 0x000000ffff047224 */ /* 0x000fe200078e0008 */
[----:B------:R-:W-:Y:S01]  /*52c0*/  ISETP.NE.AND.EX P1, PT, RZ, UR7, PT, P1 ;  /* 0x00000007ff007c0c */ /* 0x000fe2000bf25310 */
[----:B-1----:R-:W-:Y:S02]  /*52d0*/  IMAD.MOV R20, RZ, RZ, -R20 ;  /* 0x000000ffff147224 */ /* 0x002fe400078e0a14 */
[----:B------:R-:W-:Y:S01]  /*52e0*/  IMAD.WIDE.U32 R4, R21, UR4, R4 ;  /* 0x0000000415047c25 */ /* 0x000fe2000f8e0004 */
[----:B------:R-:W-:-:S03]  /*52f0*/  ULDC UR4, c[0x0][0x618] ;  /* 0x0001860000047ab9 */ /* 0x000fc60000000800 */
[----:B------:R-:W-:Y:S02]  /*5300*/  IMAD.IADD R5, R5, 0x1, R7 ;  /* 0x0000000105057824 */ /* 0x000fe400078e0207 */
[----:B0-----:R-:W-:-:S03]  /*5310*/  IMAD R18, R23, R20, R18 ;  /* 0x0000001417127224 */ /* 0x001fc600078e0212 */
[--C-:B------:R-:W-:Y:S01]  /*5320*/  SHF.R.U64 R20, R4, UR4, R5.reuse ;  /* 0x0000000404147c19 */ /* 0x100fe20008001205 */
[----:B---3--:R-:W-:Y:S01]  /*5330*/  IMAD.MOV R4, RZ, RZ, -R6 ;  /* 0x000000ffff047224 */ /* 0x008fe200078e0a06 */
[----:B------:R-:W-:Y:S01]  /*5340*/  SHF.R.U32.HI R5, RZ, UR4, R5 ;  /* 0x00000004ff057c19 */ /* 0x000fe20008011605 */
[----:B------:R-:W-:Y:S02]  /*5350*/  ULDC UR4, c[0x0][0x608] ;  /* 0x0001820000047ab9 */ /* 0x000fe40000000800 */
[----:B--2---:R-:W-:Y:S01]  /*5360*/  @P2 IMAD R18, R22, R4, R19 ;  /* 0x0000000416122224 */ /* 0x004fe200078e0213 */
[--C-:B------:R-:W-:Y:S02]  /*5370*/  SHF.R.U64 R22, R20, UR4, R5.reuse ;  /* 0x0000000414167c19 */ /* 0x100fe40008001205 */
[----:B------:R-:W-:Y:S01]  /*5380*/  SHF.R.U32.HI R5, RZ, UR4, R5 ;  /* 0x00000004ff057c19 */ /* 0x000fe20008011605 */
[----:B------:R-:W-:-:S03]  /*5390*/  ULDC UR4, c[0x0][0x658] ;  /* 0x0001960000047ab9 */ /* 0x000fc60000000800 */
[--C-:B------:R-:W-:Y:S02]  /*53a0*/  SHF.R.U64 R19, R22, UR4, R5.reuse ;  /* 0x0000000416137c19 */ /* 0x100fe40008001205 */
[----:B------:R-:W-:-:S03]  /*53b0*/  SHF.R.U32.HI R21, RZ, UR4, R5 ;  /* 0x00000004ff157c19 */ /* 0x000fc60008011605 */
[----:B------:R-:W-:Y:S02]  /*53c0*/  IMAD.MOV.U32 R6, RZ, RZ, R19 ;  /* 0x000000ffff067224 */ /* 0x000fe400078e0013 */
[----:B------:R-:W-:Y:S01]  /*53d0*/  IMAD.MOV.U32 R5, RZ, RZ, R21 ;  /* 0x000000ffff057224 */ /* 0x000fe200078e0015 */
[----:B------:R-:W-:Y:S06]  /*53e0*/  @!P1 BRA `(.L_x_90) ;  /* 0x00000000002c9947 */ /* 0x000fec0003800000 */
        /* <DEDUP_REMOVED lines=9> */
[----:B------:R-:W-:-:S04]  /*5480*/  IMAD.WIDE.U32.X R4, R21, UR7, R4, P4 ;  /* 0x0000000715047c25 */ /* 0x000fc8000a0e0404 */
[----:B------:R-:W-:-:S07]  /*5490*/  IMAD.MOV.U32 R6, RZ, RZ, R4 ;  /* 0x000000ffff067224 */ /* 0x000fce00078e0004 */
.L_x_90:
[----:B------:R-:W-:Y:S01]  /*54a0*/  ULDC UR4, c[0x0][0x648] ;  /* 0x0001920000047ab9 */ /* 0x000fe20000000800 */
[----:B------:R-:W-:Y:S01]  /*54b0*/  LOP3.LUT R4, R22, UR17, RZ, 0xc0, !PT ;  /* 0x0000001116047c12 */ /* 0x000fe2000f8ec0ff */
[----:B------:R-:W-:Y:S01]  /*54c0*/  ULDC UR5, c[0x0][0x610] ;  /* 0x0001840000057ab9 */ /* 0x000fe20000000800 */
[----:B------:R-:W-:Y:S01]  /*54d0*/  SHF.R.U64 R5, R6, UR4, R5 ;  /* 0x0000000406057c19 */ /* 0x000fe20008001205 */
[----:B------:R-:W-:Y:S01]  /*54e0*/  ULDC UR4, c[0x0][0x638] ;  /* 0x00018e0000047ab9 */ /* 0x000fe20000000800 */
[----:B------:R-:W-:Y:S01]  /*54f0*/  LOP3.LUT R20, R20, UR16, RZ, 0xc0, !PT ;  /* 0x0000001014147c12 */ /* 0x000fe2000f8ec0ff */
[----:B------:R-:W-:Y:S02]  /*5500*/  IMAD.MOV.U32 R7, RZ, RZ, 0x1 ;  /* 0x00000001ff077424 */ /* 0x000fe400078e00ff */
[----:B------:R-:W-:Y:S02]  /*5510*/  IMAD.MOV R6, RZ, RZ, -R5 ;  /* 0x000000ffff067224 */ /* 0x000fe400078e0a05 */
[----:B------:R-:W-:-:S02]  /*5520*/  IMAD R5, R5, UR18, R4 ;  /* 0x0000001205057c24 */ /* 0x000fc4000f8e0204 */
[----:B------:R-:W-:Y:S01]  /*5530*/  IMAD R19, R6, UR4, R19 ;  /* 0x0000000406137c24 */ /* 0x000fe2000f8e0213 */
[----:B------:R-:W-:Y:S01]  /*5540*/  ULDC UR4, c[0x0][0x600] ;  /* 0x0001800000047ab9 */ /* 0x000fe20000000800 */
[----:B------:R-:W-:Y:S02]  /*5550*/  IMAD R18, R5, UR5, R18 ;  /* 0x0000000505127c24 */ /* 0x000fe4000f8e0212 */
[----:B------:R-:W-:Y:S02]  /*5560*/  IMAD R19, R19, UR4, R20 ;  /* 0x0000000413137c24 */ /* 0x000fe4000f8e0214 */
[----:B------:R-:W-:-:S03]  /*5570*/  IMAD.MOV.U32 R6, RZ, RZ, R17 ;  /* 0x000000ffff067224 */ /* 0x000fc600078e0011 */
[----:B------:R-:W-:Y:S02]  /*5580*/  SEL R5, R19, R18, !P2 ;  /* 0x0000001213057207 */ /* 0x000fe40005000000 */
[----:B------:R-:W-:-:S07]  /*5590*/  SEL R4, R18, R19, !P2 ;  /* 0x0000001312047207 */ /* 0x000fce0005000000 */
.L_x_88:
[----:B------:R-:W-:Y:S05]  /*55a0*/  BSYNC B1 ;  /* 0x0000000000017941 */ /* 0x000fea0003800000 */
.L_x_87:
[----:B------:R-:W-:-:S13]  /*55b0*/  LOP3.LUT P1, RZ, R7, 0xff, RZ, 0xc0, !PT ;  /* 0x000000ff07ff7812 */ /* 0x000fda000782c0ff */
[----:B------:R-:W-:Y:S05]  /*55c0*/  @P1 BRA `(.L_x_91) ;  /* 0xfffffff400301947 */ /* 0x000fea000383ffff */
[----:B------:R-:W-:Y:S05]  /*55d0*/  BSYNC B0 ;  /* 0x0000000000007941 */ /* 0x000fea0003800000 */
.L_x_79:
[----:B------:R-:W-:-:S03]  /*55e0*/  UMOV UR4, 0xffffffff ;  /* 0xffffffff00047882 */ /* 0x000fc60000000000 */
[----:B------:R-:W-:Y:S05]  /*55f0*/  BRA.DIV UR4, `(.L_x_92) ;  /* 0x00000006046c7947 */ /* 0x000fea000b800000 */
[----:B------:R-:W-:-:S13]  /*5600*/  ELECT P0, URZ, PT ;  /* 0x00000000003f782f */ /* 0x000fda0003800000 */
.L_x_109:
[----:B------:R-:W-:Y:S04]  /*5610*/  BSSY B0, `(.L_x_93) ;  /* 0x0000033000007945 */ /* 0x000fe80003800000 */
[----:B------:R-:W-:Y:S05]  /*5620*/  @!P0 BRA `(.L_x_94) ;  /* 0x0000000000c48947 */ /* 0x000fea0003800000 */
[----:B------:R-:W-:-:S04]  /*5630*/  LOP3.LUT R0, R0, 0x2, RZ, 0xfc, !PT ;  /* 0x0000000200007812 */ /* 0x000fc800078efcff */
[----:B------:R-:W-:-:S13]  /*5640*/  ISETP.NE.AND P0, PT, R0, 0x3, PT ;  /* 0x000000030000780c */ /* 0x000fda0003f05270 */
[----:B------:R-:W-:Y:S05]  /*5650*/  @!P0 BRA `(.L_x_95) ;  /* 0x0000000000048947 */ /* 0x000fea0003800000 */
[----:B------:R-:W-:Y:S01]  /*5660*/  BPT.TRAP 0x1 ;  /* 0x000000040000795c */ /* 0x000fe20000300000 */
.L_x_95:
[----:B------:R-:W0:Y:S01]  /*5670*/  S2R R3, SR_CgaCtaId ;  /* 0x0000000000037919 */ /* 0x000e220000008800 */
[----:B------:R-:W-:Y:S01]  /*5680*/  MOV R0, 0x400 ;  /* 0x0000040000007802 */ /* 0x000fe20000000f00 */
[----:B------:R-:W-:-:S03]  /*5690*/  IMAD.MOV.U32 R8, RZ, RZ, RZ ;  /* 0x000000ffff087224 */ /* 0x000fc600078e00ff */
[----:B0-----:R-:W-:-:S05]  /*56a0*/  LEA R9, R3, R0, 0x18 ;  /* 0x0000000003097211 */ /* 0x001fca00078ec0ff */
[----:B------:R-:W-:-:S07]  /*56b0*/  VIADD R3, R9, 0x258 ;  /* 0x0000025809037836 */ /* 0x000fce0000000000 */
.L_x_100:
[C---:B------:R-:W-:Y:S01]  /*56c0*/  IMAD R5, R14.reuse, 0x8, R3 ;  /* 0x000000080e057824 */ /* 0x040fe200078e0203 */
[----:B------:R-:W-:Y:S01]  /*56d0*/  SHF.L.U32 R2, R11, 0x1f, RZ ;  /* 0x0000001f0b027819 */ /* 0x000fe200000006ff */
[----:B------:R-:W-:-:S03]  /*56e0*/  VIADD R14, R14, 0x1 ;  /* 0x000000010e0e7836 */ /* 0x000fc60000000000 */
[----:B0-----:R-:W0:Y:S02]  /*56f0*/  SYNCS.PHASECHK.TRANS64.TRYWAIT P0, [R5+URZ], R2 ;  /* 0x00000002050075a7 */ /* 0x001e24000800017f */
[----:B------:R-:W-:-:S04]  /*5700*/  ISETP.NE.AND P1, PT, R14, 0x4b, PT ;  /* 0x0000004b0e00780c */ /* 0x000fc80003f25270 */
[----:B------:R-:W-:Y:S02]  /*5710*/  SEL R0, RZ, 0x1, P1 ;  /* 0x00000001ff007807 */ /* 0x000fe40000800000 */
[----:B------:R-:W-:Y:S02]  /*5720*/  SEL R14, R14, RZ, P1 ;  /* 0x000000ff0e0e7207 */ /* 0x000fe40000800000 */
[----:B------:R-:W-:-:S03]  /*5730*/  LOP3.LUT R11, R11, R0, RZ, 0x3c, !PT ;  /* 0x000000000b0b7212 */ /* 0x000fc600078e3cff */
[----:B------:R-:W-:Y:S01]  /*5740*/  IMAD R7, R14, 0x8, R3 ;  /* 0x000000080e077824 */ /* 0x000fe200078e0203 */
[----:B------:R-:W-:Y:S01]  /*5750*/  SHF.L.U32 R4, R11, 0x1f, RZ ;  /* 0x0000001f0b047819 */ /* 0x000fe200000006ff */
[----:B0-----:R-:W-:Y:S06]  /*5760*/  @!P0 BRA `(.L_x_96) ;  /* 0x0000000400348947 */ /* 0x001fec0003800000 */
.L_x_110:
[----:B------:R-:W1:Y:S01]  /*5770*/  SYNCS.PHASECHK.TRANS64.TRYWAIT P0, [R7+URZ], R4 ;  /* 0x00000004070075a7 */ /* 0x000e62000800017f */
[----:B------:R-:W-:-:S05]  /*5780*/  VIADD R0, R14, 0x1 ;  /* 0x000000010e007836 */ /* 0x000fca0000000000 */
[----:B------:R-:W-:-:S04]  /*5790*/  ISETP.NE.AND P1, PT, R0, 0x4b, PT ;  /* 0x0000004b0000780c */ /* 0x000fc80003f25270 */
[----:B0-----:R-:W-:Y:S02]  /*57a0*/  SEL R2, RZ, 0x1, P1 ;  /* 0x00000001ff027807 */ /* 0x001fe40000800000 */
[----:B------:R-:W-:Y:S02]  /*57b0*/  SEL R6, R0, RZ, P1 ;  /* 0x000000ff00067207 */ /* 0x000fe40000800000 */
[----:B------:R-:W-:-:S03]  /*57c0*/  LOP3.LUT R11, R11, R2, RZ, 0x3c, !PT ;  /* 0x000000020b0b7212 */ /* 0x000fc600078e3cff */
[----:B------:R-:W-:Y:S01]  /*57d0*/  IMAD R5, R6, 0x8, R3 ;  /* 0x0000000806057824 */ /* 0x000fe200078e0203 */
[----:B------:R-:W-:Y:S01]  /*57e0*/  SHF.L.U32 R0, R11, 0x1f, RZ ;  /* 0x0000001f0b007819 */ /* 0x000fe200000006ff */
[----:B-1----:R-:W-:Y:S06]  /*57f0*/  @!P0 BRA `(.L_x_97) ;  /* 0x0000000400248947 */ /* 0x002fec0003800000 */
.L_x_111:
[----:B------:R-:W1:Y:S01]  /*5800*/  SYNCS.PHASECHK.TRANS64.TRYWAIT P0, [R5+URZ], R0 ;  /* 0x00000000050075a7 */ /* 0x000e62000800017f */
[----:B------:R-:W-:Y:S01]  /*5810*/  ISETP.NE.AND P1, PT, R8, 0x48, PT ;  /* 0x000000480800780c */ /* 0x000fe20003f25270 */
[----:B-1----:R-:W-:-:S12]  /*5820*/  @!P0 BRA `(.L_x_98) ;  /* 0x00000004002c8947 */ /* 0x002fd80003800000 */
.L_x_112:
[----:B------:R-:W-:Y:S05]  /*5830*/  @!P1 BRA `(.L_x_94) ;  /* 0x0000000000409947 */ /* 0x000fea0003800000 */
[----:B-1----:R-:W-:-:S05]  /*5840*/  VIADD R0, R6, 0x1 ;  /* 0x0000000106007836 */ /* 0x002fca0000000000 */
[----:B------:R-:W-:-:S04]  /*5850*/  ISETP.NE.AND P0, PT, R0, 0x4b, PT ;  /* 0x0000004b0000780c */ /* 0x000fc80003f05270 */
[----:B------:R-:W-:Y:S02]  /*5860*/  SEL R2, RZ, 0x1, P0 ;  /* 0x00000001ff027807 */ /* 0x000fe40000000000 */
[----:B------:R-:W-:Y:S02]  /*5870*/  SEL R14, R0, RZ, P0 ;  /* 0x000000ff000e7207 */ /* 0x000fe40000000000 */
[----:B------:R-:W-:-:S03]  /*5880*/  LOP3.LUT R11, R11, R2, RZ, 0x3c, !PT ;  /* 0x000000020b0b7212 */ /* 0x000fc600078e3cff */
[----:B------:R-:W-:Y:S01]  /*5890*/  IMAD R5, R14, 0x8, R9 ;  /* 0x000000080e057824 */ /* 0x000fe200078e0209 */
[----:B------:R-:W-:-:S04]  /*58a0*/  SHF.L.U32 R0, R11, 0x1f, RZ ;  /* 0x0000001f0b007819 */ /* 0x000fc800000006ff */
[----:B------:R-:W1:Y:S02]  /*58b0*/  SYNCS.PHASECHK.TRANS64.TRYWAIT P0, [R5+URZ+0x258], R0 ;  /* 0x00025800050075a7 */ /* 0x000e64000800017f */
[----:B-1----:R-:W-:Y:S05]  /*58c0*/  @!P0 BRA `(.L_x_99) ;  /* 0x0000000400188947 */ /* 0x002fea0003800000 */
.L_x_113:
[----:B------:R-:W-:Y:S02]  /*58d0*/  VIADD R14, R14, 0x1 ;  /* 0x000000010e0e7836 */ /* 0x000fe40000000000 */
[----:B------:R-:W-:-:S03]  /*58e0*/  VIADD R8, R8, 0x4 ;  /* 0x0000000408087836 */ /* 0x000fc60000000000 */
[----:B------:R-:W-:-:S04]  /*58f0*/  ISETP.NE.AND P0, PT, R14, 0x4b, PT ;  /* 0x0000004b0e00780c */ /* 0x000fc80003f05270 */
[----:B-1----:R-:W-:Y:S02]  /*5900*/  SEL R0, RZ, 0x1, P0 ;  /* 0x00000001ff007807 */ /* 0x002fe40000000000 */
[----:B------:R-:W-:Y:S02]  /*5910*/  SEL R14, R14, RZ, P0 ;  /* 0x000000ff0e0e7207 */ /* 0x000fe40000000000 */
[----:B------:R-:W-:Y:S01]  /*5920*/  LOP3.LUT R11, R11, R0, RZ, 0x3c, !PT ;  /* 0x000000000b0b7212 */ /* 0x000fe200078e3cff */
[----:B------:R-:W-:Y:S06]  /*5930*/  BRA `(.L_x_100) ;  /* 0xfffffffc00607947 */ /* 0x000fec000383ffff */
.L_x_94:
[----:B------:R-:W-:Y:S05]  /*5940*/  BSYNC B0 ;  /* 0x0000000000007941 */ /* 0x000fea0003800000 */
.L_x_93:
[----:B------:R-:W-:Y:S05]  /*5950*/  EXIT ;  /* 0x000000000000794d */ /* 0x000fea0003800000 */
.L_x_20:
[----:B0-----:R-:W-:-:S04]  /*5960*/  IMAD.U32 R18, RZ, RZ, UR15 ;  /* 0x0000000fff127e24 */ /* 0x001fc8000f8e00ff */
[----:B------:R0:W1:Y:S03]  /*5970*/  SYNCS.PHASECHK.TRANS64.TRYWAIT P0, [R18+URZ+-0x8], R7 ;  /* 0xfffff807120075a7 */ /* 0x000066000800017f */
[----:B-1----:R-:W-:Y:S05]  /*5980*/  @!P0 NANOSLEEP.SYNCS 0x989680 ;  /* 0x009896800000895d */ /* 0x002fea0003900000 */
[----:B------:R-:W1:Y:S02]  /*5990*/  @!P0 SYNCS.PHASECHK.TRANS64 P0, [R18+URZ+-0x8], R7 ;  /* 0xfffff807120085a7 */ /* 0x000e64000800007f */
[----:B-1----:R-:W-:Y:S05]  /*59a0*/  @!P0 BRA `(.L_x_20) ;  /* 0xfffffffc00ec8947 */ /* 0x002fea000383ffff */
[----:B------:R-:W-:Y:S05]  /*59b0*/  BRA `(.L_x_101) ;  /* 0xffffffc400987947 */ /* 0x000fea000383ffff */
.L_x_25:
[----:B-1----:R-:W-:-:S04]  /*59c0*/  IMAD.U32 R18, RZ, RZ, UR6 ;  /* 0x00000006ff127e24 */ /* 0x002fc8000f8e00ff */
[----:B------:R1:W4:Y:S03]  /*59d0*/  SYNCS.PHASECHK.TRANS64.TRYWAIT P0, [R18+URZ], R7 ;  /* 0x00000007120075a7 */ /* 0x000326000800017f */
[----:B----4-:R-:W-:Y:S05]  /*59e0*/  @!P0 NANOSLEEP.SYNCS 0x989680 ;  /* 0x009896800000895d */ /* 0x010fea0003900000 */
[----:B------:R-:W4:Y:S02]  /*59f0*/  @!P0 SYNCS.PHASECHK.TRANS64 P0, [R18+URZ], R7 ;  /* 0x00000007120085a7 */ /* 0x000f24000800007f */
[----:B----4-:R-:W-:Y:S05]  /*5a00*/  @!P0 BRA `(.L_x_25) ;  /* 0xfffffffc00ec8947 */ /* 0x010fea000383ffff */
[----:B------:R-:W-:Y:S05]  /*5a10*/  BRA `(.L_x_24) ;  /* 0xffffffc800047947 */ /* 0x000fea000383ffff */
.L_x_31:
[----:B-1----:R-:W-:-:S04]  /*5a20*/  IMAD.U32 R20, RZ, RZ, UR9 ;  /* 0x00000009ff147e24 */ /* 0x002fc8000f8e00ff */
[----:B------:R1:W4:Y:S03]  /*5a30*/  SYNCS.PHASECHK.TRANS64.TRYWAIT P0, [R20+URZ], R19 ;  /* 0x00000013140075a7 */ /* 0x000326000800017f */
[----:B----4-:R-:W-:Y:S05]  /*5a40*/  @!P0 NANOSLEEP.SYNCS 0x989680 ;  /* 0x009896800000895d */ /* 0x010fea0003900000 */
[----:B------:R-:W4:Y:S02]  /*5a50*/  @!P0 SYNCS.PHASECHK.TRANS64 P0, [R20+URZ], R19 ;  /* 0x00000013140085a7 */ /* 0x000f24000800007f */
[----:B----4-:R-:W-:Y:S05]  /*5a60*/  @!P0 BRA `(.L_x_31) ;  /* 0xfffffffc00ec8947 */ /* 0x010fea000383ffff */
[----:B------:R-:W-:Y:S05]  /*5a70*/  BRA `(.L_x_30) ;  /* 0xffffffc800e87947 */ /* 0x000fea000383ffff */
.L_x_39:
[----:B0-----:R-:W-:-:S04]  /*5a80*/  IMAD.U32 R18, RZ, RZ, UR15 ;  /* 0x0000000fff127e24 */ /* 0x001fc8000f8e00ff */
[----:B------:R0:W1:Y:S03]  /*5a90*/  SYNCS.PHASECHK.TRANS64.TRYWAIT P0, [R18+URZ+0x8], R7 ;  /* 0x00000807120075a7 */ /* 0x000066000800017f */
[----:B-1----:R-:W-:Y:S05]  /*5aa0*/  @!P0 NANOSLEEP.SYNCS 0x989680 ;  /* 0x009896800000895d */ /* 0x002fea0003900000 */
[----:B------:R-:W1:Y:S02]  /*5ab0*/  @!P0 SYNCS.PHASECHK.TRANS64 P0, [R18+URZ+0x8], R7 ;  /* 0x00000807120085a7 */ /* 0x000e64000800007f */
[----:B-1----:R-:W-:Y:S05]  /*5ac0*/  @!P0 BRA `(.L_x_39) ;  /* 0xfffffffc00ec8947 */ /* 0x002fea000383ffff */
[----:B------:R-:W-:Y:S05]  /*5ad0*/  BRA `(.L_x_102) ;  /* 0xffffffd000a07947 */ /* 0x000fea000383ffff */
.L_x_80:
[----:B------:R-:W-:Y:S01]  /*5ae0*/  BSSY B1, `(.L_x_103) ;  /* 0x0000006000017945 */ /* 0x000fe20003800000 */
[----:B------:R-:W-:-:S07]  /*5af0*/  IMAD.MOV.U32 R7, RZ, RZ, -0x1 ;  /* 0xffffffffff077424 */ /* 0x000fce00078e00ff */
[----:B------:R-:W-:Y:S05]  /*5b00*/  WARPSYNC.COLLECTIVE R7, `(.L_x_104) ;  /* 0x00000000070c7348 */ /* 0x000fea0003c00000 */
[----:B------:R-:W-:Y:S02]  /*5b10*/  ELECT P1, UR62, PT ;  /* 0x00000000003e782f */ /* 0x000fe40003820000 */
[----:B------:R-:W-:Y:S01]  /*5b20*/  MOV R7, UR62 ;  /* 0x0000003e00077c02 */ /* 0x000fe20008000f00 */
[----:B------:R-:W-:Y:S10]  /*5b30*/  ENDCOLLECTIVE ;  /* 0x000000000000791b */ /* 0x000ff40003800000 */
.L_x_104:
[----:B------:R-:W-:Y:S05]  /*5b40*/  BSYNC B1 ;  /* 0x0000000000017941 */ /* 0x000fea0003800000 */
.L_x_103:
[----:B------:R-:W-:Y:S05]  /*5b50*/  BRA `(.L_x_105) ;  /* 0xffffffec00d87947 */ /* 0x000fea000383ffff */
.L_x_83:
[----:B0-----:R0:W1:Y:S02]  /*5b60*/  SYNCS.PHASECHK.TRANS64.TRYWAIT P1, [R20+URZ+0x258], R5 ;  /* 0x00025805140075a7 */ /* 0x001064000802017f */
[----:B-1----:R-:W-:Y:S05]  /*5b70*/  @!P1 NANOSLEEP.SYNCS 0x989680 ;  /* 0x009896800000995d */ /* 0x002fea0003900000 */
[----:B------:R-:W1:Y:S02]  /*5b80*/  @!P1 SYNCS.PHASECHK.TRANS64 P1, [R20+URZ+0x258], R5 ;  /* 0x00025805140095a7 */ /* 0x000e64000802007f */
[----:B-1----:R-:W-:Y:S05]  /*5b90*/  @!P1 BRA `(.L_x_83) ;  /* 0xfffffffc00f09947 */ /* 0x002fea000383ffff */
[----:B------:R-:W-:Y:S05]  /*5ba0*/  BRA `(.L_x_106) ;  /* 0xfffffff0000c7947 */ /* 0x000fea000383ffff */
.L_x_92:
[----:B------:R-:W-:Y:S01]  /*5bb0*/  BSSY B0, `(.L_x_107) ;  /* 0x0000006000007945 */ /* 0x000fe20003800000 */
[----:B------:R-:W-:-:S07]  /*5bc0*/  IMAD.MOV.U32 R7, RZ, RZ, -0x1 ;  /* 0xffffffffff077424 */ /* 0x000fce00078e00ff */
[----:B------:R-:W-:Y:S05]  /*5bd0*/  WARPSYNC.COLLECTIVE R7, `(.L_x_108) ;  /* 0x00000000070c7348 */ /* 0x000fea0003c00000 */
[----:B------:R-:W-:Y:S02]  /*5be0*/  ELECT P1, UR62, PT ;  /* 0x00000000003e782f */ /* 0x000fe40003820000 */
[----:B------:R-:W-:Y:S01]  /*5bf0*/  MOV R7, UR62 ;  /* 0x0000003e00077c02 */ /* 0x000fe20008000f00 */
[----:B------:R-:W-:Y:S10]  /*5c00*/  ENDCOLLECTIVE ;  /* 0x000000000000791b */ /* 0x000ff40003800000 */
.L_x_108:
[----:B------:R-:W-:Y:S05]  /*5c10*/  BSYNC B0 ;  /* 0x0000000000007941 */ /* 0x000fea0003800000 */
.L_x_107:
[----:B------:R-:W-:Y:S01]  /*5c20*/  PLOP3.LUT P0, PT, P1, PT, PT, 0x80, 0x0 ;  /* 0x000000000000781c */ /* 0x000fe20000f0f070 */
[----:B------:R-:W-:-:S12]  /*5c30*/  BRA `(.L_x_109) ;  /* 0xfffffff800747947 */ /* 0x000fd8000383ffff */
.L_x_96:
[----:B0-----:R0:W1:Y:S02]  /*5c40*/  SYNCS.PHASECHK.TRANS64.TRYWAIT P0, [R5+URZ], R2 ;  /* 0x00000002050075a7 */ /* 0x001064000800017f */
[----:B-1----:R-:W-:Y:S05]  /*5c50*/  @!P0 NANOSLEEP.SYNCS 0x989680 ;  /* 0x009896800000895d */ /* 0x002fea0003900000 */
[----:B------:R-:W1:Y:S02]  /*5c60*/  @!P0 SYNCS.PHASECHK.TRANS64 P0, [R5+URZ], R2 ;  /* 0x00000002050085a7 */ /* 0x000e64000800007f */
[----:B-1----:R-:W-:Y:S05]  /*5c70*/  @!P0 BRA `(.L_x_96) ;  /* 0xfffffffc00f08947 */ /* 0x002fea000383ffff */
[----:B------:R-:W-:Y:S05]  /*5c80*/  BRA `(.L_x_110) ;  /* 0xfffffff800b87947 */ /* 0x000fea000383ffff */
.L_x_97:
[----:B0-----:R0:W1:Y:S02]  /*5c90*/  SYNCS.PHASECHK.TRANS64.TRYWAIT P0, [R7+URZ], R4 ;  /* 0x00000004070075a7 */ /* 0x001064000800017f */
[----:B-1----:R-:W-:Y:S05]  /*5ca0*/  @!P0 NANOSLEEP.SYNCS 0x989680 ;  /* 0x009896800000895d */ /* 0x002fea0003900000 */
[----:B------:R-:W1:Y:S02]  /*5cb0*/  @!P0 SYNCS.PHASECHK.TRANS64 P0, [R7+URZ], R4 ;  /* 0x00000004070085a7 */ /* 0x000e64000800007f */
[----:B-1----:R-:W-:Y:S05]  /*5cc0*/  @!P0 BRA `(.L_x_97) ;  /* 0xfffffffc00f08947 */ /* 0x002fea000383ffff */
[----:B------:R-:W-:Y:S05]  /*5cd0*/  BRA `(.L_x_111) ;  /* 0xfffffff800c87947 */ /* 0x000fea000383ffff */
.L_x_98:
[----:B-1----:R1:W2:Y:S02]  /*5ce0*/  SYNCS.PHASECHK.TRANS64.TRYWAIT P0, [R5+URZ], R0 ;  /* 0x00000000050075a7 */ /* 0x0022a4000800017f */
[----:B--2---:R-:W-:Y:S05]  /*5cf0*/  @!P0 NANOSLEEP.SYNCS 0x989680 ;  /* 0x009896800000895d */ /* 0x004fea0003900000 */
[----:B------:R-:W2:Y:S02]  /*5d00*/  @!P0 SYNCS.PHASECHK.TRANS64 P0, [R5+URZ], R0 ;  /* 0x00000000050085a7 */ /* 0x000ea4000800007f */
[----:B--2---:R-:W-:Y:S05]  /*5d10*/  @!P0 BRA `(.L_x_98) ;  /* 0xfffffffc00f08947 */ /* 0x004fea000383ffff */
[----:B------:R-:W-:Y:S05]  /*5d20*/  BRA `(.L_x_112) ;  /* 0xfffffff800c07947 */ /* 0x000fea000383ffff */
.L_x_99:
[----:B-1----:R1:W2:Y:S02]  /*5d30*/  SYNCS.PHASECHK.TRANS64.TRYWAIT P0, [R5+URZ+0x258], R0 ;  /* 0x00025800050075a7 */ /* 0x0022a4000800017f */
[----:B--2---:R-:W-:Y:S05]  /*5d40*/  @!P0 NANOSLEEP.SYNCS 0x989680 ;  /* 0x009896800000895d */ /* 0x004fea0003900000 */
[----:B------:R-:W2:Y:S02]  /*5d50*/  @!P0 SYNCS.PHASECHK.TRANS64 P0, [R5+URZ+0x258], R0 ;  /* 0x00025800050085a7 */ /* 0x000ea4000800007f */
[----:B--2---:R-:W-:Y:S05]  /*5d60*/  @!P0 BRA `(.L_x_99) ;  /* 0xfffffffc00f08947 */ /* 0x004fea000383ffff */
[----:B------:R-:W-:Y:S05]  /*5d70*/  BRA `(.L_x_113) ;  /* 0xfffffff800d47947 */ /* 0x000fea000383ffff */
.L_x_114:
[----:B------:R-:W-:-:S00]  /*5d80*/  BRA `(.L_x_114) ;  /* 0xfffffffc00fc7947 */ /* 0x000fc0000383ffff */
[----:B------:R-:W-:-:S00]  /*5d90*/  NOP ;  /* 0x0000000000007918 */ /* 0x000fc00000000000 */
        /* <DEDUP_REMOVED lines=14> */
.L_x_115:


//--------------------- .nv.shared._ZN7cutlass13device_kernelINS_4gemm6kernel13GemmUniversalIN4cute5tupleIJiiiiEEENS1_10collective13CollectiveMmaINS1_37MainloopSm90TmaGmmaWarpSpecializedFP8ILi75ENS5_IJNS4_1CILi2EEENSA_ILi1EEESC_EEENS1_32KernelTmaWarpSpecializedPingpongEEENS5_IJNSA_ILi64EEENSA_ILi32EEESH_EEENS_12float_e4m3_tENS5_IJlSC_lEEESJ_SK_NS4_8TiledMMAINS4_8MMA_AtomIJNS4_4SM904GMMA30MMA_64x32x32_F32E4M3E4M3_SS_TNILNSO_7ScaleInE1ELSQ_1EEEEEENS4_6LayoutINS5_IJSC_SC_SC_EEENS5_IJNSA_ILi0EEESV_SV_EEEEENS5_IJNS4_10UnderscoreESY_SY_EEEEENS4_13SM90_TMA_LOADENS4_14ComposedLayoutINS4_7SwizzleILi1ELi4ELi3EEENS4_18smem_ptr_flag_bitsILi8EEENST_INS5_IJNSA_ILi8EEESH_EEENS5_IJSH_SC_EEEEEEEvNS4_8identityENS4_23SM90_TMA_LOAD_MULTICASTES1B_vS1C_EENS_8epilogue10collective6detail29Sm90TmaWarpSpecializedAdapterINS1G_15DefaultEpilogueISJ_SK_SK_NS1F_6thread17LinearCombinationISJ_Li1EffLNS1K_9ScaleType4KindE0ELNS_15FloatRoundStyleE2ESJ_EENS1_15EpilogueDefaultEEEEEvvEEEEvNT_6ParamsE --------------------------
	.section	.nv.shared._ZN7cutlass13device_kernelINS_4gemm6kernel13GemmUniversalIN4cute5tupleIJiiiiEEENS1_10collective13CollectiveMmaINS1_37MainloopSm90TmaGmmaWarpSpecializedFP8ILi75ENS5_IJNS4_1CILi2EEENSA_ILi1EEESC_EEENS1_32KernelTmaWarpSpecializedPingpongEEENS5_IJNSA_ILi64EEENSA_ILi32EEESH_EEENS_12float_e4m3_tENS5_IJlSC_lEEESJ_SK_NS4_8TiledMMAINS4_8MMA_AtomIJNS4_4SM904GMMA30MMA_64x32x32_F32E4M3E4M3_SS_TNILNSO_7ScaleInE1ELSQ_1EEEEEENS4_6LayoutINS5_IJSC_SC_SC_EEENS5_IJNSA_ILi0EEESV_SV_EEEEENS5_IJNS4_10UnderscoreESY_SY_EEEEENS4_13SM90_TMA_LOADENS4_14ComposedLayoutINS4_7SwizzleILi1ELi4ELi3EEENS4_18smem_ptr_flag_bitsILi8EEENST_INS5_IJNSA_ILi8EEESH_EEENS5_IJSH_SC_EEEEEEEvNS4_8identityENS4_23SM90_TMA_LOAD_MULTICASTES1B_vS1C_EENS_8epilogue10collective6detail29Sm90TmaWarpSpecializedAdapterINS1G_15DefaultEpilogueISJ_SK_SK_NS1F_6thread17LinearCombinationISJ_Li1EffLNS1K_9ScaleType4KindE0ELNS_15FloatRoundStyleE2ESJ_EENS1_15EpilogueDefaultEEEEEvvEEEEvNT_6ParamsE,"aw",@nobits
	.sectionflags	@""
	.align	16
	.zero		1024


//--------------------- .nv.shared.reserved.0     --------------------------
	.section	.nv.shared.reserved.0,"aw",@nobits
	.weak		__nv_reservedSMEM_offset_0_alias
	.size		__nv_reservedSMEM_offset_0_alias, 0, 0
	.other		__nv_reservedSMEM_offset_0_alias,@"STO_CUDA_RESERVED_SHARED STV_DEFAULT"
__nv_reservedSMEM_offset_0_alias:
	.zero		0


//--------------------- .nv.global                --------------------------
	.section	.nv.global,"aw",@nobits
.nv.global:
	.type		_ZN40_INTERNAL_7ebe459a_4_k_cu_ecabe66c_101784cute1_E,@object
	.size		_ZN40_INTERNAL_7ebe459a_4_k_cu_ecabe66c_101784cute1_E,(_ZN40_INTERNAL_7ebe459a_4_k_cu_ecabe66c_101784cuda3std3__45__cpo6cbeginE - _ZN40_INTERNAL_7ebe459a_4_k_cu_ecabe66c_101784cute1_E)
_ZN40_INTERNAL_7ebe459a_4_k_cu_ecabe66c_101784cute1_E:
	.zero		1
	.type		_ZN40_INTERNAL_7ebe459a_4_k_cu_ecabe66c_101784cuda3std3__45__cpo6cbeginE,@object
	.size		_ZN40_INTERNAL_7ebe459a_4_k_cu_ecabe66c_101784cuda3std3__45__cpo6cbeginE,(_ZN40_INTERNAL_7ebe459a_4_k_cu_ecabe66c_101784cuda3std3__48in_placeE - _ZN40_INTERNAL_7ebe459a_4_k_cu_ecabe66c_101784cuda3std3__45__cpo6cbeginE)
_ZN40_INTERNAL_7ebe459a_4_k_cu_ecabe66c_101784cuda3std3__45__cpo6cbeginE:
	.zero		1
	.type		_ZN40_INTERNAL_7ebe459a_4_k_cu_ecabe66c_101784cuda3std3__48in_placeE,@object
	.size		_ZN40_INTERNAL_7ebe459a_4_k_cu_ecabe66c_101784cuda3std3__48in_placeE,(_ZN40_INTERNAL_7ebe459a_4_k_cu_ecabe66c_101784cuda3std6ranges3__45__cpo9iter_moveE - _ZN40_INTERNAL_7ebe459a_4_k_cu_ecabe66c_101784cuda3std3__48in_placeE)
_ZN40_INTERNAL_7ebe459a_4_k_cu_ecabe66c_101784cuda3std3__48in_placeE:
	.zero		1
	.type		_ZN40_INTERNAL_7ebe459a_4_k_cu_ecabe66c_101784cuda3std6ranges3__45__cpo9iter_moveE,@object
	.size		_ZN40_INTERNAL_7ebe459a_4_k_cu_ecabe66c_101784cuda3std6ranges3__45__cpo9iter_moveE,(_ZN40_INTERNAL_7ebe459a_4_k_cu_ecabe66c_101784cuda3std3__45__cpo5beginE - _ZN40_INTERNAL_7ebe459a_4_k_cu_ecabe66c_101784cuda3std6ranges3__45__cpo9iter_moveE)
_ZN40_INTERNAL_7ebe459a_4_k_cu_ecabe66c_101784cuda3std6ranges3__45__cpo9iter_moveE:
	.zero		1
	.type		_ZN40_INTERNAL_7ebe459a_4_k_cu_ecabe66c_101784cuda3std3__45__cpo5beginE,@object
	.size		_ZN40_INTERNAL_7ebe459a_4_k_cu_ecabe66c_101784cuda3std3__45__cpo5beginE,(_ZN40_INTERNAL_7ebe459a_4_k_cu_ecabe66c_101784cuda3std3__442_GLOBAL__N__7ebe459a_4_k_cu_ecabe66c_101786ignoreE - _ZN40_INTERNAL_7ebe459a_4_k_cu_ecabe66c_101784cuda3std3__45__cpo5beginE)
_ZN40_INTERNAL_7ebe459a_4_k_cu_ecabe66c_101784cuda3std3__45__cpo5beginE:
	.zero		1
	.type		_ZN40_INTERNAL_7ebe459a_4_k_cu_ecabe66c_101784cuda3std3__442_GLOBAL__N__7ebe459a_4_k_cu_ecabe66c_101786ignoreE,@object
	.size		_ZN40_INTERNAL_7ebe459a_4_k_cu_ecabe66c_101784cuda3std3__442_GLOBAL__N__7ebe459a_4_k_cu_ecabe66c_101786ignoreE,(_ZN40_INTERNAL_7ebe459a_4_k_cu_ecabe66c_101784cute7productE - _ZN40_INTERNAL_7ebe459a_4_k_cu_ecabe66c_101784cuda3std3__442_GLOBAL__N__7ebe459a_4_k_cu_ecabe66c_101786ignoreE)
_ZN40_INTERNAL_7ebe459a_4_k_cu_ecabe66c_101784cuda3std3__442_GLOBAL__N__7ebe459a_4_k_cu_ecabe66c_101786ignoreE:
	.zero		1
	.type		_ZN40_INTERNAL_7ebe459a_4_k_cu_ecabe66c_101784cute7productE,@object
	.size		_ZN40_INTERNAL_7ebe459a_4_k_cu_ecabe66c_101784cute7productE,(_ZN40_INTERNAL_7ebe459a_4_k_cu_ecabe66c_101784cuda3std3__45__cpo3endE - _ZN40_INTERNAL_7ebe459a_4_k_cu_ecabe66c_101784cute7productE)
_ZN40_INTERNAL_7ebe459a_4_k_cu_ecabe66c_101784cute7productE:
	.zero		1
	.type		_ZN40_INTERNAL_7ebe459a_4_k_cu_ecabe66c_101784cuda3std3__45__cpo3endE,@object
	.size		_ZN40_INTERNAL_7ebe459a_4_k_cu_ecabe66c_101784cuda3std3__45__cpo3endE,(_ZN40_INTERNAL_7ebe459a_4_k_cu_ecabe66c_101784cuda3std3__419piecewise_constructE - _ZN40_INTERNAL_7ebe459a_4_k_cu_ecabe66c_101784cuda3std3__45__cpo3endE)
_ZN40_INTERNAL_7ebe459a_4_k_cu_ecabe66c_101784cuda3std3__45__cpo3endE:
	.zero		1
	.type		_ZN40_INTERNAL_7ebe459a_4_k_cu_ecabe66c_101784cuda3std3__419piecewise_constructE,@object
	.size		_ZN40_INTERNAL_7ebe459a_4_k_cu_ecabe66c_101784cuda3std3__419piecewise_constructE,(_ZN40_INTERNAL_7ebe459a_4_k_cu_ecabe66c_101784cuda3std3__45__cpo4cendE - _ZN40_INTERNAL_7ebe459a_4_k_cu_ecabe66c_101784cuda3std3__419piecewise_constructE)
_ZN40_INTERNAL_7ebe459a_4_k_cu_ecabe66c_101784cuda3std3__419piecewise_constructE:
	.zero		1
	.type		_ZN40_INTERNAL_7ebe459a_4_k_cu_ecabe66c_101784cuda3std3__45__cpo4cendE,@object
	.size		_ZN40_INTERNAL_7ebe459a_4_k_cu_ecabe66c_101784cuda3std3__45__cpo4cendE,(_ZN40_INTERNAL_7ebe459a_4_k_cu_ecabe66c_101784cuda3std6ranges3__45__cpo4swapE - _ZN40_INTERNAL_7ebe459a_4_k_cu_ecabe66c_101784cuda3std3__45__cpo4cendE)
_ZN40_INTERNAL_7ebe459a_4_k_cu_ecabe66c_101784cuda3std3__45__cpo4cendE:
	.zero		1
	.type		_ZN40_INTERNAL_7ebe459a_4_k_cu_ecabe66c_101784cuda3std6ranges3__45__cpo4swapE,@object
	.size		_ZN40_INTERNAL_7ebe459a_4_k_cu_ecabe66c_101784cuda3std6ranges3__45__cpo4swapE,(.L_7 - _ZN40_INTERNAL_7ebe459a_4_k_cu_ecabe66c_101784cuda3std6ranges3__45__cpo4swapE)
_ZN40_INTERNAL_7ebe459a_4_k_cu_ecabe66c_101784cuda3std6ranges3__45__cpo4swapE:
	.zero		1
.L_7:


//--------------------- .nv.constant0._ZN7cutlass13device_kernelINS_4gemm6kernel13GemmUniversalIN4cute5tupleIJiiiiEEENS1_10collective13CollectiveMmaINS1_37MainloopSm90TmaGmmaWarpSpecializedFP8ILi75ENS5_IJNS4_1CILi2EEENSA_ILi1EEESC_EEENS1_32KernelTmaWarpSpecializedPingpongEEENS5_IJNSA_ILi64EEENSA_ILi32EEESH_EEENS_12float_e4m3_tENS5_IJlSC_lEEESJ_SK_NS4_8TiledMMAINS4_8MMA_AtomIJNS4_4SM904GMMA30MMA_64x32x32_F32E4M3E4M3_SS_TNILNSO_7ScaleInE1ELSQ_1EEEEEENS4_6LayoutINS5_IJSC_SC_SC_EEENS5_IJNSA_ILi0EEESV_SV_EEEEENS5_IJNS4_10UnderscoreESY_SY_EEEEENS4_13SM90_TMA_LOADENS4_14ComposedLayoutINS4_7SwizzleILi1ELi4ELi3EEENS4_18smem_ptr_flag_bitsILi8EEENST_INS5_IJNSA_ILi8EEESH_EEENS5_IJSH_SC_EEEEEEEvNS4_8identityENS4_23SM90_TMA_LOAD_MULTICASTES1B_vS1C_EENS_8epilogue10collective6detail29Sm90TmaWarpSpecializedAdapterINS1G_15DefaultEpilogueISJ_SK_SK_NS1F_6thread17LinearCombinationISJ_Li1EffLNS1K_9ScaleType4KindE0ELNS_15FloatRoundStyleE2ESJ_EENS1_15EpilogueDefaultEEEEEvvEEEEvNT_6ParamsE --------------------------
	.section	.nv.constant0._ZN7cutlass13device_kernelINS_4gemm6kernel13GemmUniversalIN4cute5tupleIJiiiiEEENS1_10collective13CollectiveMmaINS1_37MainloopSm90TmaGmmaWarpSpecializedFP8ILi75ENS5_IJNS4_1CILi2EEENSA_ILi1EEESC_EEENS1_32KernelTmaWarpSpecializedPingpongEEENS5_IJNSA_ILi64EEENSA_ILi32EEESH_EEENS_12float_e4m3_tENS5_IJlSC_lEEESJ_SK_NS4_8TiledMMAINS4_8MMA_AtomIJNS4_4SM904GMMA30MMA_64x32x32_F32E4M3E4M3_SS_TNILNSO_7ScaleInE1ELSQ_1EEEEEENS4_6LayoutINS5_IJSC_SC_SC_EEENS5_IJNSA_ILi0EEESV_SV_EEEEENS5_IJNS4_10UnderscoreESY_SY_EEEEENS4_13SM90_TMA_LOADENS4_14ComposedLayoutINS4_7SwizzleILi1ELi4ELi3EEENS4_18smem_ptr_flag_bitsILi8EEENST_INS5_IJNSA_ILi8EEESH_EEENS5_IJSH_SC_EEEEEEEvNS4_8identityENS4_23SM90_TMA_LOAD_MULTICASTES1B_vS1C_EENS_8epilogue10collective6detail29Sm90TmaWarpSpecializedAdapterINS1G_15DefaultEpilogueISJ_SK_SK_NS1F_6thread17LinearCombinationISJ_Li1EffLNS1K_9ScaleType4KindE0ELNS_15FloatRoundStyleE2ESJ_EENS1_15EpilogueDefaultEEEEEvvEEEEvNT_6ParamsE,"a",@progbits
	.sectionflags	@""
	.align	4
.nv.constant0._ZN7cutlass13device_kernelINS_4gemm6kernel13GemmUniversalIN4cute5tupleIJiiiiEEENS1_10collective13CollectiveMmaINS1_37MainloopSm90TmaGmmaWarpSpecializedFP8ILi75ENS5_IJNS4_1CILi2EEENSA_ILi1EEESC_EEENS1_32KernelTmaWarpSpecializedPingpongEEENS5_IJNSA_ILi64EEENSA_ILi32EEESH_EEENS_12float_e4m3_tENS5_IJlSC_lEEESJ_SK_NS4_8TiledMMAINS4_8MMA_AtomIJNS4_4SM904GMMA30MMA_64x32x32_F32E4M3E4M3_SS_TNILNSO_7ScaleInE1ELSQ_1EEEEEENS4_6LayoutINS5_IJSC_SC_SC_EEENS5_IJNSA_ILi0EEESV_SV_EEEEENS5_IJNS4_10UnderscoreESY_SY_EEEEENS4_13SM90_TMA_LOADENS4_14ComposedLayoutINS4_7SwizzleILi1ELi4ELi3EEENS4_18smem_ptr_flag_bitsILi8EEENST_INS5_IJNSA_ILi8EEESH_EEENS5_IJSH_SC_EEEEEEEvNS4_8identityENS4_23SM90_TMA_LOAD_MULTICASTES1B_vS1C_EENS_8epilogue10collective6detail29Sm90TmaWarpSpecializedAdapterINS1G_15DefaultEpilogueISJ_SK_SK_NS1F_6thread17LinearCombinationISJ_Li1EffLNS1K_9ScaleType4KindE0ELNS_15FloatRoundStyleE2ESJ_EENS1_15EpilogueDefaultEEEEEvvEEEEvNT_6ParamsE:
	.zero		1664


//--------------------- SYMBOLS --------------------------

	.type		.nv.reservedSmem.offset0,@object
	.size		.nv.reservedSmem.offset0,0x4
